//
// Generated by NVIDIA NVVM Compiler
//
// Compiler Build ID: CL-36424714
// Cuda compilation tools, release 13.0, V13.0.88
// Based on NVVM 20.0.0
//

.version 9.0
.target sm_100
.address_size 64

	// .globl	_Z7computefffffffffffffffffffff
.extern .func  (.param .b32 func_retval0) vprintf
(
	.param .b64 vprintf_param_0,
	.param .b64 vprintf_param_1
)
;
.global .align 1 .b8 $str[7] = {37, 46, 49, 55, 103, 10};

.visible .entry _Z7computefffffffffffffffffffff(
	.param .f32 _Z7computefffffffffffffffffffff_param_0,
	.param .f32 _Z7computefffffffffffffffffffff_param_1,
	.param .f32 _Z7computefffffffffffffffffffff_param_2,
	.param .f32 _Z7computefffffffffffffffffffff_param_3,
	.param .f32 _Z7computefffffffffffffffffffff_param_4,
	.param .f32 _Z7computefffffffffffffffffffff_param_5,
	.param .f32 _Z7computefffffffffffffffffffff_param_6,
	.param .f32 _Z7computefffffffffffffffffffff_param_7,
	.param .f32 _Z7computefffffffffffffffffffff_param_8,
	.param .f32 _Z7computefffffffffffffffffffff_param_9,
	.param .f32 _Z7computefffffffffffffffffffff_param_10,
	.param .f32 _Z7computefffffffffffffffffffff_param_11,
	.param .f32 _Z7computefffffffffffffffffffff_param_12,
	.param .f32 _Z7computefffffffffffffffffffff_param_13,
	.param .f32 _Z7computefffffffffffffffffffff_param_14,
	.param .f32 _Z7computefffffffffffffffffffff_param_15,
	.param .f32 _Z7computefffffffffffffffffffff_param_16,
	.param .f32 _Z7computefffffffffffffffffffff_param_17,
	.param .f32 _Z7computefffffffffffffffffffff_param_18,
	.param .f32 _Z7computefffffffffffffffffffff_param_19,
	.param .f32 _Z7computefffffffffffffffffffff_param_20
)
{
	.local .align 8 .b8 	__local_depot0[8];
	.reg .b64 	%SP;
	.reg .b64 	%SPL;
	.reg .pred 	%p<23>;
	.reg .b32 	%r<24>;
	.reg .b32 	%f<142>;
	.reg .b64 	%rd<5>;
	.reg .b64 	%fd<2>;

	mov.u64 	%SPL, __local_depot0;
	cvta.local.u64 	%SP, %SPL;
	ld.param.f32 	%f23, [_Z7computefffffffffffffffffffff_param_3];
	ld.param.f32 	%f30, [_Z7computefffffffffffffffffffff_param_4];
	ld.param.f32 	%f31, [_Z7computefffffffffffffffffffff_param_5];
	ld.param.f32 	%f32, [_Z7computefffffffffffffffffffff_param_6];
	ld.param.f32 	%f33, [_Z7computefffffffffffffffffffff_param_7];
	ld.param.f32 	%f34, [_Z7computefffffffffffffffffffff_param_8];
	ld.param.f32 	%f35, [_Z7computefffffffffffffffffffff_param_9];
	ld.param.f32 	%f36, [_Z7computefffffffffffffffffffff_param_10];
	ld.param.f32 	%f37, [_Z7computefffffffffffffffffffff_param_11];
	ld.param.f32 	%f24, [_Z7computefffffffffffffffffffff_param_12];
	ld.param.f32 	%f25, [_Z7computefffffffffffffffffffff_param_13];
	ld.param.f32 	%f26, [_Z7computefffffffffffffffffffff_param_14];
	ld.param.f32 	%f27, [_Z7computefffffffffffffffffffff_param_18];
	ld.param.f32 	%f28, [_Z7computefffffffffffffffffffff_param_19];
	ld.param.f32 	%f29, [_Z7computefffffffffffffffffffff_param_20];
	div.rn.f32 	%f38, %f33, 0f79B05A82;
	div.rn.f32 	%f39, %f34, 0fF85EF6D2;
	add.f32 	%f40, %f38, %f39;
	mul.f32 	%f41, %f32, %f40;
	abs.f32 	%f42, %f41;
	setp.lt.f32 	%p1, %f42, 0f7BA26281;
	selp.f32 	%f43, 0f7BA26281, %f42, %p1;
	min.f32 	%f44, %f42, 0f7BA26281;
	div.rn.f32 	%f45, %f44, %f43;
	mul.f32 	%f46, %f45, %f45;
	fma.rn.f32 	%f47, %f46, 0f3B33710B, 0fBC807748;
	fma.rn.f32 	%f48, %f47, %f46, 0f3D2CDAB2;
	fma.rn.f32 	%f49, %f48, %f46, 0fBD992D10;
	fma.rn.f32 	%f50, %f49, %f46, 0f3DD9EA6C;
	fma.rn.f32 	%f51, %f50, %f46, 0fBE117CB1;
	fma.rn.f32 	%f52, %f51, %f46, 0f3E4CBCE0;
	fma.rn.f32 	%f53, %f52, %f46, 0fBEAAAA7D;
	mul.f32 	%f54, %f46, %f53;
	fma.rn.f32 	%f55, %f54, %f45, %f45;
	neg.f32 	%f56, %f55;
	fma.rn.f32 	%f57, 0f3F6EE581, 0f3FD774EB, %f56;
	selp.f32 	%f58, %f57, %f55, %p1;
	selp.f32 	%f59, 0f3F6EE581, 0f3FEEE581, %p1;
	selp.f32 	%f60, %f55, %f56, %p1;
	mov.b32 	%r11, %f41;
	fma.rn.f32 	%f61, %f59, 0f3FD774EB, %f60;
	setp.lt.s32 	%p2, %r11, 0;
	selp.f32 	%f62, %f61, %f58, %p2;
	setp.eq.f32 	%p3, %f42, 0f7BA26281;
	selp.f32 	%f63, 0f4016CBE4, 0f3F490FDB, %p2;
	add.f32 	%f64, %f42, 0f7BA26281;
	abs.f32 	%f65, %f64;
	setp.nan.f32 	%p4, %f65, %f65;
	abs.f32 	%f66, %f62;
	selp.f32 	%f67, %f63, %f66, %p3;
	neg.f32 	%f68, %f67;
	selp.f32 	%f69, %f64, %f68, %p4;
	div.rn.f32 	%f70, %f31, %f69;
	abs.f32 	%f71, %f70;
	mul.f32 	%f72, %f71, 0f4038AA3B;
	ex2.approx.ftz.f32 	%f73, %f72;
	add.f32 	%f74, %f73, 0f3F800000;
	rcp.approx.ftz.f32 	%f75, %f74;
	fma.rn.f32 	%f76, %f75, 0fC0000000, 0f3F800000;
	setp.ge.f32 	%p5, %f71, 0f41102CB4;
	selp.f32 	%f77, 0f3F800000, %f76, %p5;
	copysign.f32 	%f78, %f70, %f77;
	mul.f32 	%f79, %f70, %f70;
	fma.rn.f32 	%f80, %f79, 0f3C80F082, 0fBD563CAE;
	fma.rn.f32 	%f81, %f80, %f79, 0f3E085941;
	fma.rn.f32 	%f82, %f81, %f79, 0fBEAAA9ED;
	fma.rn.f32 	%f83, %f82, %f79, 0f00000000;
	fma.rn.f32 	%f84, %f83, %f70, %f70;
	setp.ge.f32 	%p6, %f71, 0f3F19999A;
	selp.f32 	%f85, %f78, %f84, %p6;
	mul.f32 	%f86, %f30, %f85;
	mov.f32 	%f87, 0f00000000;
	sub.f32 	%f88, %f87, %f86;
	mov.f32 	%f89, 0f40800000;
	mul.rn.f32 	%f90, %f88, %f89;
	mov.f32 	%f91, 0f3F800000;
	mul.rn.f32 	%f92, %f90, %f91;
	mul.rn.f32 	%f93, %f92, %f91;
	mul.rn.f32 	%f1, %f93, %f91;
	add.f32 	%f94, %f35, 0f03EF4501;
	add.f32 	%f95, %f36, 0f6FD18AAA;
	sub.f32 	%f96, %f95, %f37;
	add.f32 	%f97, %f94, %f96;
	abs.f32 	%f2, %f97;
	abs.f32 	%f140, %f1;
	setp.lt.f32 	%p7, %f140, %f2;
	@%p7 bra 	$L__BB0_12;
	mul.f32 	%f4, %f2, 0f4B000000;
	setp.gtu.f32 	%p8, %f140, %f4;
	@%p8 bra 	$L__BB0_8;
	div.approx.f32 	%f98, %f140, %f2;
	cvt.rzi.f32.f32 	%f138, %f98;
	neg.f32 	%f6, %f2;
	fma.rn.f32 	%f7, %f6, %f138, %f140;
	mov.b32 	%r1, %f7;
	mov.b32 	%r12, %f2;
	setp.lt.u32 	%p9, %r1, %r12;
	@%p9 bra 	$L__BB0_7;
	setp.lt.u32 	%p10, %r1, -2147483647;
	@%p10 bra 	$L__BB0_5;
	add.f32 	%f103, %f138, 0fBF800000;
	setp.lt.f32 	%p13, %f7, %f6;
	add.f32 	%f104, %f103, 0fBF800000;
	selp.f32 	%f138, %f104, %f103, %p13;
	bra.uni 	$L__BB0_7;
$L__BB0_5:
	add.f32 	%f138, %f138, 0f3F800000;
	add.f32 	%f99, %f2, %f2;
	setp.ltu.f32 	%p11, %f7, %f99;
	@%p11 bra 	$L__BB0_7;
	add.f32 	%f100, %f138, 0f3F800000;
	fma.rn.f32 	%f101, %f2, 0fC0400000, %f7;
	setp.ge.f32 	%p12, %f101, 0f00000000;
	add.f32 	%f102, %f100, 0f3F800000;
	selp.f32 	%f138, %f102, %f100, %p12;
$L__BB0_7:
	fma.rn.f32 	%f140, %f6, %f138, %f140;
	bra.uni 	$L__BB0_12;
$L__BB0_8:
	mov.b32 	%r2, %f140;
	mov.b32 	%r13, %f4;
	and.b32  	%r3, %r13, -8388608;
	and.b32  	%r14, %r2, 8388607;
	or.b32  	%r22, %r14, 1065353216;
	and.b32  	%r15, %r13, 8388607;
	or.b32  	%r5, %r15, 1065353216;
	mov.b32 	%f139, %r22;
	sub.s32 	%r16, %r2, %r3;
	and.b32  	%r17, %r16, -8388608;
	add.s32 	%r23, %r17, 192937984;
	setp.eq.s32 	%p14, %r23, 0;
	@%p14 bra 	$L__BB0_11;
	mov.b32 	%f105, %r5;
	rcp.approx.ftz.f32 	%f14, %f105;
	neg.f32 	%f15, %f105;
$L__BB0_10:
	min.u32 	%r18, %r23, 192937984;
	add.s32 	%r19, %r22, %r18;
	mov.b32 	%f106, %r19;
	mul.f32 	%f107, %f14, %f106;
	fma.rn.f32 	%f108, %f15, %f107, %f106;
	fma.rn.f32 	%f109, %f108, %f14, %f107;
	fma.rn.f32 	%f110, %f15, %f109, %f106;
	fma.rz.f32 	%f111, %f110, %f14, %f109;
	cvt.rzi.f32.f32 	%f112, %f111;
	fma.rn.f32 	%f139, %f15, %f112, %f106;
	sub.s32 	%r23, %r23, %r18;
	mov.b32 	%r22, %f139;
	setp.ne.s32 	%p15, %r23, 0;
	setp.ne.s32 	%p16, %r22, 0;
	and.pred  	%p17, %p15, %p16;
	@%p17 bra 	$L__BB0_10;
$L__BB0_11:
	mov.b32 	%f114, %r3;
	setp.leu.f32 	%p18, %f2, 0f00000000;
	setp.gt.u32 	%p19, %r2, 2139095039;
	selp.f32 	%f115, 0f7FFFFFFF, %f114, %p19;
	selp.f32 	%f116, 0f7FFFFFFF, %f115, %p18;
	mul.f32 	%f117, %f139, 0f34000000;
	mul.f32 	%f140, %f116, %f117;
$L__BB0_12:
	abs.f32 	%f118, %f140;
	setp.nan.f32 	%p20, %f118, %f118;
	copysign.f32 	%f119, %f1, %f140;
	selp.f32 	%f120, %f140, %f119, %p20;
	fma.rn.f32 	%f121, %f120, 0f80000000, %f23;
	mov.f32 	%f122, 0f40800000;
	mul.rn.f32 	%f123, %f121, %f122;
	mov.f32 	%f124, 0f3F800000;
	mul.rn.f32 	%f125, %f123, %f124;
	mul.rn.f32 	%f126, %f125, %f124;
	mul.rn.f32 	%f127, %f126, %f124;
	fma.rn.f32 	%f141, %f24, %f127, %f25;
	fma.rn.f32 	%f128, %f26, 0f7F800000, 0f0269680F;
	mul.f32 	%f129, %f128, 0f6413DBAB;
	mov.f32 	%f130, 0fFBAE55CE;
	div.rn.f32 	%f131, %f130, %f129;
	setp.geu.f32 	%p21, %f141, %f131;
	@%p21 bra 	$L__BB0_14;
	mov.f32 	%f132, 0fFA0B1736;
	div.rn.f32 	%f133, %f132, %f27;
	mul.f32 	%f134, %f133, 0fAA2D12C6;
	mul.f32 	%f141, %f134, 0f80000000;
$L__BB0_14:
	add.u64 	%rd1, %SP, 0;
	add.u64 	%rd2, %SPL, 0;
	add.f32 	%f135, %f28, 0f8000000C;
	sub.f32 	%f136, %f135, %f29;
	setp.eq.f32 	%p22, %f141, %f136;
	selp.f32 	%f137, 0f80002A32, %f141, %p22;
	cvt.f64.f32 	%fd1, %f137;
	st.local.f64 	[%rd2], %fd1;
	mov.u64 	%rd3, $str;
	cvta.global.u64 	%rd4, %rd3;
	{ // callseq 0, 0
	.param .b64 param0;
	st.param.b64 	[param0], %rd4;
	.param .b64 param1;
	st.param.b64 	[param1], %rd1;
	.param .b32 retval0;
	call.uni (retval0), 
	vprintf, 
	(
	param0, 
	param1
	);
	ld.param.b32 	%r20, [retval0];
	} // callseq 0
	ret;

}


// ===== COMPILED SASS (sm_100) =====

	.target	sm_100

	.elftype	@"ET_EXEC"


//--------------------- .note.nv.tkinfo           --------------------------
	.section	.note.nv.tkinfo,"",@"SHT_NOTE"
	.sectionflags	@"SHF_NOTE_NV_TKINFO"
	.tkinfo
        /*0018*/ 	.word	0x00000002
        /*0030*/ 	.string	""
        /*0030*/ 	.string	"ptxas"
        /*0030*/ 	.string	"Cuda compilation tools, release 13.0, V13.0.88"
        /*0030*/ 	.string	"Build cuda_13.0.r13.0/compiler.36424714_0"
        /*0030*/ 	.string	"-arch sm_100 -m 64 "



//--------------------- .note.nv.cuinfo           --------------------------
	.section	.note.nv.cuinfo,"",@"SHT_NOTE"
	.sectionflags	@"SHF_NOTE_NV_CUINFO"
        /*0018*/ 	.short	0x0002
        /*001a*/ 	.short	0x0064
        /*001c*/ 	.short	0x0082
	.zero		2


//--------------------- .nv.info                  --------------------------
	.section	.nv.info,"",@"SHT_CUDA_INFO"
	.align	4


	//----- nvinfo : EIATTR_REGCOUNT
	.align		4
        /*0000*/ 	.byte	0x04, 0x2f
        /*0002*/ 	.short	(.L_2 - .L_1)
	.align		4
.L_1:
        /*0004*/ 	.word	index@(_Z7computefffffffffffffffffffff)
        /*0008*/ 	.word	0x00000018


	//----- nvinfo : EIATTR_FRAME_SIZE
	.align		4
.L_2:
        /*000c*/ 	.byte	0x04, 0x11
        /*000e*/ 	.short	(.L_4 - .L_3)
	.align		4
.L_3:
        /*0010*/ 	.word	index@($__internal_0_$__cuda_sm3x_div_rn_noftz_f32_slowpath)
        /*0014*/ 	.word	0x00000008


	//----- nvinfo : EIATTR_FRAME_SIZE
	.align		4
.L_4:
        /*0018*/ 	.byte	0x04, 0x11
        /*001a*/ 	.short	(.L_6 - .L_5)
	.align		4
.L_5:
        /*001c*/ 	.word	index@(_Z7computefffffffffffffffffffff)
        /*0020*/ 	.word	0x00000008


	//----- nvinfo : EIATTR_MIN_STACK_SIZE
	.align		4
.L_6:
        /*0024*/ 	.byte	0x04, 0x12
        /*0026*/ 	.short	(.L_8 - .L_7)
	.align		4
.L_7:
        /*0028*/ 	.word	index@(_Z7computefffffffffffffffffffff)
        /*002c*/ 	.word	0x00000008
.L_8:


//--------------------- .nv.compat                --------------------------
	.section	.nv.compat,"",@"SHT_CUDA_COMPAT_INFO"
	.align	4
        /*0000*/ 	.byte	0x02, 0x09, 0x00, 0x00, 0x02, 0x02, 0x01, 0x00, 0x02, 0x05, 0x05, 0x00, 0x03, 0x07, 0x01, 0x01
        /*0010*/ 	.byte	0x02, 0x03, 0x00, 0x00, 0x02, 0x06, 0x01, 0x00, 0x04, 0x0b, 0x08, 0x00, 0x01, 0x00, 0x00, 0x00
        /*0020*/ 	.byte	0x00, 0x00, 0x00, 0x00


//--------------------- .nv.info._Z7computefffffffffffffffffffff --------------------------
	.section	.nv.info._Z7computefffffffffffffffffffff,"",@"SHT_CUDA_INFO"
	.sectionflags	@""
	.align	4


	//----- nvinfo : EIATTR_CUDA_API_VERSION
	.align		4
        /*0000*/ 	.byte	0x04, 0x37
        /*0002*/ 	.short	(.L_10 - .L_9)
.L_9:
        /*0004*/ 	.word	0x00000082


	//----- nvinfo : EIATTR_KPARAM_INFO
	.align		4
.L_10:
        /*0008*/ 	.byte	0x04, 0x17
        /*000a*/ 	.short	(.L_12 - .L_11)
.L_11:
        /*000c*/ 	.word	0x00000000
        /*0010*/ 	.short	0x0014
        /*0012*/ 	.short	0x0050
        /*0014*/ 	.byte	0x00, 0xf0, 0x11, 0x00


	//----- nvinfo : EIATTR_KPARAM_INFO
	.align		4
.L_12:
        /*0018*/ 	.byte	0x04, 0x17
        /*001a*/ 	.short	(.L_14 - .L_13)
.L_13:
        /*001c*/ 	.word	0x00000000
        /*0020*/ 	.short	0x0013
        /*0022*/ 	.short	0x004c
        /*0024*/ 	.byte	0x00, 0xf0, 0x11, 0x00


	//----- nvinfo : EIATTR_KPARAM_INFO
	.align		4
.L_14:
        /*0028*/ 	.byte	0x04, 0x17
        /*002a*/ 	.short	(.L_16 - .L_15)
.L_15:
        /*002c*/ 	.word	0x00000000
        /*0030*/ 	.short	0x0012
        /*0032*/ 	.short	0x0048
        /*0034*/ 	.byte	0x00, 0xf0, 0x11, 0x00


	//----- nvinfo : EIATTR_KPARAM_INFO
	.align		4
.L_16:
        /*0038*/ 	.byte	0x04, 0x17
        /*003a*/ 	.short	(.L_18 - .L_17)
.L_17:
        /*003c*/ 	.word	0x00000000
        /*0040*/ 	.short	0x0011
        /*0042*/ 	.short	0x0044
        /*0044*/ 	.byte	0x00, 0xf0, 0x11, 0x00


	//----- nvinfo : EIATTR_KPARAM_INFO
	.align		4
.L_18:
        /*0048*/ 	.byte	0x04, 0x17
        /*004a*/ 	.short	(.L_20 - .L_19)
.L_19:
        /*004c*/ 	.word	0x00000000
        /*0050*/ 	.short	0x0010
        /*0052*/ 	.short	0x0040
        /*0054*/ 	.byte	0x00, 0xf0, 0x11, 0x00


	//----- nvinfo : EIATTR_KPARAM_INFO
	.align		4
.L_20:
        /*0058*/ 	.byte	0x04, 0x17
        /*005a*/ 	.short	(.L_22 - .L_21)
.L_21:
        /*005c*/ 	.word	0x00000000
        /*0060*/ 	.short	0x000f
        /*0062*/ 	.short	0x003c
        /*0064*/ 	.byte	0x00, 0xf0, 0x11, 0x00


	//----- nvinfo : EIATTR_KPARAM_INFO
	.align		4
.L_22:
        /*0068*/ 	.byte	0x04, 0x17
        /*006a*/ 	.short	(.L_24 - .L_23)
.L_23:
        /*006c*/ 	.word	0x00000000
        /*0070*/ 	.short	0x000e
        /*0072*/ 	.short	0x0038
        /*0074*/ 	.byte	0x00, 0xf0, 0x11, 0x00


	//----- nvinfo : EIATTR_KPARAM_INFO
	.align		4
.L_24:
        /*0078*/ 	.byte	0x04, 0x17
        /*007a*/ 	.short	(.L_26 - .L_25)
.L_25:
        /*007c*/ 	.word	0x00000000
        /*0080*/ 	.short	0x000d
        /*0082*/ 	.short	0x0034
        /*0084*/ 	.byte	0x00, 0xf0, 0x11, 0x00


	//----- nvinfo : EIATTR_KPARAM_INFO
	.align		4
.L_26:
        /*0088*/ 	.byte	0x04, 0x17
        /*008a*/ 	.short	(.L_28 - .L_27)
.L_27:
        /*008c*/ 	.word	0x00000000
        /*0090*/ 	.short	0x000c
        /*0092*/ 	.short	0x0030
        /*0094*/ 	.byte	0x00, 0xf0, 0x11, 0x00


	//----- nvinfo : EIATTR_KPARAM_INFO
	.align		4
.L_28:
        /*0098*/ 	.byte	0x04, 0x17
        /*009a*/ 	.short	(.L_30 - .L_29)
.L_29:
        /*009c*/ 	.word	0x00000000
        /*00a0*/ 	.short	0x000b
        /*00a2*/ 	.short	0x002c
        /*00a4*/ 	.byte	0x00, 0xf0, 0x11, 0x00


	//----- nvinfo : EIATTR_KPARAM_INFO
	.align		4
.L_30:
        /*00a8*/ 	.byte	0x04, 0x17
        /*00aa*/ 	.short	(.L_32 - .L_31)
.L_31:
        /*00ac*/ 	.word	0x00000000
        /*00b0*/ 	.short	0x000a
        /*00b2*/ 	.short	0x0028
        /*00b4*/ 	.byte	0x00, 0xf0, 0x11, 0x00


	//----- nvinfo : EIATTR_KPARAM_INFO
	.align		4
.L_32:
        /*00b8*/ 	.byte	0x04, 0x17
        /*00ba*/ 	.short	(.L_34 - .L_33)
.L_33:
        /*00bc*/ 	.word	0x00000000
        /*00c0*/ 	.short	0x0009
        /*00c2*/ 	.short	0x0024
        /*00c4*/ 	.byte	0x00, 0xf0, 0x11, 0x00


	//----- nvinfo : EIATTR_KPARAM_INFO
	.align		4
.L_34:
        /*00c8*/ 	.byte	0x04, 0x17
        /*00ca*/ 	.short	(.L_36 - .L_35)
.L_35:
        /*00cc*/ 	.word	0x00000000
        /*00d0*/ 	.short	0x0008
        /*00d2*/ 	.short	0x0020
        /*00d4*/ 	.byte	0x00, 0xf0, 0x11, 0x00


	//----- nvinfo : EIATTR_KPARAM_INFO
	.align		4
.L_36:
        /*00d8*/ 	.byte	0x04, 0x17
        /*00da*/ 	.short	(.L_38 - .L_37)
.L_37:
        /*00dc*/ 	.word	0x00000000
        /*00e0*/ 	.short	0x0007
        /*00e2*/ 	.short	0x001c
        /*00e4*/ 	.byte	0x00, 0xf0, 0x11, 0x00


	//----- nvinfo : EIATTR_KPARAM_INFO
	.align		4
.L_38:
        /*00e8*/ 	.byte	0x04, 0x17
        /*00ea*/ 	.short	(.L_40 - .L_39)
.L_39:
        /*00ec*/ 	.word	0x00000000
        /*00f0*/ 	.short	0x0006
        /*00f2*/ 	.short	0x0018
        /*00f4*/ 	.byte	0x00, 0xf0, 0x11, 0x00


	//----- nvinfo : EIATTR_KPARAM_INFO
	.align		4
.L_40:
        /*00f8*/ 	.byte	0x04, 0x17
        /*00fa*/ 	.short	(.L_42 - .L_41)
.L_41:
        /*00fc*/ 	.word	0x00000000
        /*0100*/ 	.short	0x0005
        /*0102*/ 	.short	0x0014
        /*0104*/ 	.byte	0x00, 0xf0, 0x11, 0x00


	//----- nvinfo : EIATTR_KPARAM_INFO
	.align		4
.L_42:
        /*0108*/ 	.byte	0x04, 0x17
        /*010a*/ 	.short	(.L_44 - .L_43)
.L_43:
        /*010c*/ 	.word	0x00000000
        /*0110*/ 	.short	0x0004
        /*0112*/ 	.short	0x0010
        /*0114*/ 	.byte	0x00, 0xf0, 0x11, 0x00


	//----- nvinfo : EIATTR_KPARAM_INFO
	.align		4
.L_44:
        /*0118*/ 	.byte	0x04, 0x17
        /*011a*/ 	.short	(.L_46 - .L_45)
.L_45:
        /*011c*/ 	.word	0x00000000
        /*0120*/ 	.short	0x0003
        /*0122*/ 	.short	0x000c
        /*0124*/ 	.byte	0x00, 0xf0, 0x11, 0x00


	//----- nvinfo : EIATTR_KPARAM_INFO
	.align		4
.L_46:
        /*0128*/ 	.byte	0x04, 0x17
        /*012a*/ 	.short	(.L_48 - .L_47)
.L_47:
        /*012c*/ 	.word	0x00000000
        /*0130*/ 	.short	0x0002
        /*0132*/ 	.short	0x0008
        /*0134*/ 	.byte	0x00, 0xf0, 0x11, 0x00


	//----- nvinfo : EIATTR_KPARAM_INFO
	.align		4
.L_48:
        /*0138*/ 	.byte	0x04, 0x17
        /*013a*/ 	.short	(.L_50 - .L_49)
.L_49:
        /*013c*/ 	.word	0x00000000
        /*0140*/ 	.short	0x0001
        /*0142*/ 	.short	0x0004
        /*0144*/ 	.byte	0x00, 0xf0, 0x11, 0x00


	//----- nvinfo : EIATTR_KPARAM_INFO
	.align		4
.L_50:
        /*0148*/ 	.byte	0x04, 0x17
        /*014a*/ 	.short	(.L_52 - .L_51)
.L_51:
        /*014c*/ 	.word	0x00000000
        /*0150*/ 	.short	0x0000
        /*0152*/ 	.short	0x0000
        /*0154*/ 	.byte	0x00, 0xf0, 0x11, 0x00


	//----- nvinfo : EIATTR_SPARSE_MMA_MASK
	.align		4
.L_52:
        /*0158*/ 	.byte	0x03, 0x50
        /*015a*/ 	.short	0x0000


	//----- nvinfo : EIATTR_MAXREG_COUNT
	.align		4
        /*015c*/ 	.byte	0x03, 0x1b
        /*015e*/ 	.short	0x00ff


	//----- nvinfo : EIATTR_EXTERNS
	.align		4
        /*0160*/ 	.byte	0x04, 0x0f
        /*0162*/ 	.short	(.L_54 - .L_53)


	//   ....[0]....
	.align		4
.L_53:
        /*0164*/ 	.word	index@(vprintf)


	//----- nvinfo : EIATTR_MERCURY_ISA_VERSION
	.align		4
.L_54:
        /*0168*/ 	.byte	0x03, 0x5f
        /*016a*/ 	.short	0x0101


	//----- nvinfo : EIATTR_VRC_CTA_INIT_COUNT
	.align		4
        /*016c*/ 	.byte	0x02, 0x4a
	.zero		1
	.zero		1


	//----- nvinfo : EIATTR_SYSCALL_OFFSETS
	.align		4
        /*0170*/ 	.byte	0x04, 0x46
        /*0172*/ 	.short	(.L_56 - .L_55)


	//   ....[0]....
.L_55:
        /*0174*/ 	.word	0x00000f80


	//----- nvinfo : EIATTR_EXIT_INSTR_OFFSETS
	.align		4
.L_56:
        /*0178*/ 	.byte	0x04, 0x1c
        /*017a*/ 	.short	(.L_58 - .L_57)


	//   ....[0]....
.L_57:
        /*017c*/ 	.word	0x00000f90


	//----- nvinfo : EIATTR_CRS_STACK_SIZE
	.align		4
.L_58:
        /*0180*/ 	.byte	0x04, 0x1e
        /*0182*/ 	.short	(.L_60 - .L_59)
.L_59:
        /*0184*/ 	.word	0x00000000


	//----- nvinfo : EIATTR_CBANK_PARAM_SIZE
	.align		4
.L_60:
        /*0188*/ 	.byte	0x03, 0x19
        /*018a*/ 	.short	0x0054


	//----- nvinfo : EIATTR_PARAM_CBANK
	.align		4
        /*018c*/ 	.byte	0x04, 0x0a
        /*018e*/ 	.short	(.L_62 - .L_61)
	.align		4
.L_61:
        /*0190*/ 	.word	index@(.nv.constant0._Z7computefffffffffffffffffffff)
        /*0194*/ 	.short	0x0380
        /*0196*/ 	.short	0x0054


	//----- nvinfo : EIATTR_SW_WAR
	.align		4
.L_62:
        /*0198*/ 	.byte	0x04, 0x36
        /*019a*/ 	.short	(.L_64 - .L_63)
.L_63:
        /*019c*/ 	.word	0x00000008
.L_64:


//--------------------- .nv.callgraph             --------------------------
	.section	.nv.callgraph,"",@"SHT_CUDA_CALLGRAPH"
	.align	4
	.sectionentsize	8
	.align		4
        /*0000*/ 	.word	0x00000000
	.align		4
        /*0004*/ 	.word	0xffffffff
	.align		4
        /*0008*/ 	.word	index@(_Z7computefffffffffffffffffffff)
	.align		4
        /*000c*/ 	.word	index@(vprintf)
	.align		4
        /*0010*/ 	.word	0x00000000
	.align		4
        /*0014*/ 	.word	0xfffffffe
	.align		4
        /*0018*/ 	.word	0x00000000
	.align		4
        /*001c*/ 	.word	0xfffffffd
	.align		4
        /*0020*/ 	.word	0x00000000
	.align		4
        /*0024*/ 	.word	0xfffffffc


//--------------------- .nv.constant4             --------------------------
	.section	.nv.constant4,"a",@progbits
	.align	8
	.align		8
.nv.constant4:
        /*0000*/ 	.dword	vprintf
	.align		8
        /*0008*/ 	.dword	$str


//--------------------- .text._Z7computefffffffffffffffffffff --------------------------
	.section	.text._Z7computefffffffffffffffffffff,"ax",@progbits
	.align	128
        .global         _Z7computefffffffffffffffffffff
        .type           _Z7computefffffffffffffffffffff,@function
        .size           _Z7computefffffffffffffffffffff,(.L_x_22 - _Z7computefffffffffffffffffffff)
        .other          _Z7computefffffffffffffffffffff,@"STO_CUDA_ENTRY STV_DEFAULT"
_Z7computefffffffffffffffffffff:
.text._Z7computefffffffffffffffffffff:
[----:B------:R-:W0:Y:S08]  /*0000*/  LDC R1, c[0x0][0x37c] ;  /* 0x0000df00ff017b82 */ /* 0x000e300000000800 */
[----:B------:R-:W1:Y:S01]  /*0010*/  LDC R4, c[0x0][0x39c] ;  /* 0x0000e700ff047b82 */ /* 0x000e620000000800 */
[----:B------:R-:W2:Y:S01]  /*0020*/  LDCU UR4, c[0x0][0x2f8] ;  /* 0x00005f00ff0477ac */ /* 0x000ea20008000800 */
[----:B------:R-:W-:-:S02]  /*0030*/  HFMA2 R0, -RZ, RZ, 46592, 208.25 ;  /* 0x79b05a82ff007431 */ /* 0x000fc400000001ff */
[----:B------:R-:W-:Y:S01]  /*0040*/  IMAD.MOV.U32 R3, RZ, RZ, 0x539cefe ;  /* 0x0539cefeff037424 */ /* 0x000fe200078e00ff */
[----:B0-----:R-:W-:Y:S01]  /*0050*/  IADD3 R1, PT, PT, R1, -0x8, RZ ;  /* 0xfffffff801017810 */ /* 0x001fe20007ffe0ff */
[----:B------:R-:W0:Y:S02]  /*0060*/  LDCU UR5, c[0x0][0x2fc] ;  /* 0x00005f80ff0577ac */ /* 0x000e240008000800 */
[----:B------:R-:W-:-:S04]  /*0070*/  FFMA R0, R3, -R0, 1 ;  /* 0x3f80000003007423 */ /* 0x000fc80000000800 */
[----:B------:R-:W-:Y:S01]  /*0080*/  FFMA R0, R0, R3, 8.7366766565647084519e-36 ;  /* 0x0539cefe00007423 */ /* 0x000fe20000000003 */
[----:B--2---:R-:W-:Y:S01]  /*0090*/  IADD3 R6, P1, PT, R1, UR4, RZ ;  /* 0x0000000401067c10 */ /* 0x004fe2000ff3e0ff */
[----:B-1----:R-:W1:Y:S02]  /*00a0*/  FCHK P0, R4, 1.14459995453448145915e+35 ;  /* 0x79b05a8204007902 */ /* 0x002e640000000000 */
[----:B------:R-:W-:Y:S02]  /*00b0*/  FFMA R3, R0, R4, RZ ;  /* 0x0000000400037223 */ /* 0x000fe400000000ff */
[----:B0-----:R-:W-:Y:S02]  /*00c0*/  IMAD.X R7, RZ, RZ, UR5, P1 ;  /* 0x00000005ff077e24 */ /* 0x001fe400088e06ff */
[----:B------:R-:W-:-:S04]  /*00d0*/  FFMA R2, R3, -1.14459995453448145915e+35, R4 ;  /* 0xf9b05a8203027823 */ /* 0x000fc80000000004 */
[----:B------:R-:W-:Y:S01]  /*00e0*/  FFMA R2, R0, R2, R3 ;  /* 0x0000000200027223 */ /* 0x000fe20000000003 */
[----:B-1----:R-:W-:Y:S06]  /*00f0*/  @!P0 BRA `(.L_x_0) ;  /* 0x0000000000148947 */ /* 0x002fec0003800000 */
[----:B------:R-:W0:Y:S01]  /*0100*/  LDC R0, c[0x0][0x39c] ;  /* 0x0000e700ff007b82 */ /* 0x000e220000000800 */
[----:B------:R-:W-:Y:S02]  /*0110*/  MOV R3, 0x79b05a82 ;  /* 0x79b05a8200037802 */ /* 0x000fe40000000f00 */
[----:B------:R-:W-:-:S07]  /*0120*/  MOV R4, 0x140 ;  /* 0x0000014000047802 */ /* 0x000fce0000000f00 */
[----:B0-----:R-:W-:Y:S05]  /*0130*/  CALL.REL.NOINC `($__internal_0_$__cuda_sm3x_div_rn_noftz_f32_slowpath) ;  /* 0x0000000c00987944 */ /* 0x001fea0003c00000 */
[----:B------:R-:W-:-:S07]  /*0140*/  IMAD.MOV.U32 R2, RZ, RZ, R3 ;  /* 0x000000ffff027224 */ /* 0x000fce00078e0003 */
.L_x_0:
[----:B------:R-:W0:Y:S01]  /*0150*/  LDC R8, c[0x0][0x3a0] ;  /* 0x0000e800ff087b82 */ /* 0x000e220000000800 */
[----:B------:R-:W-:Y:S01]  /*0160*/  MOV R3, 0x692f720 ;  /* 0x0692f72000037802 */ /* 0x000fe20000000f00 */
[----:B------:R-:W-:-:S04]  /*0170*/  IMAD.MOV.U32 R0, RZ, RZ, 0x785ef6d2 ;  /* 0x785ef6d2ff007424 */ /* 0x000fc800078e00ff */
[----:B------:R-:W-:-:S04]  /*0180*/  FFMA R0, -R3, R0, 1 ;  /* 0x3f80000003007423 */ /* 0x000fc80000000100 */
[----:B------:R-:W-:Y:S01]  /*0190*/  FFMA R0, R0, -R3, -5.5282213622225969623e-35 ;  /* 0x8692f72000007423 */ /* 0x000fe20000000803 */
[----:B0-----:R-:W0:Y:S03]  /*01a0*/  FCHK P0, R8, -1.80890002073649693745e+34 ;  /* 0xf85ef6d208007902 */ /* 0x001e260000000000 */
[----:B------:R-:W-:-:S04]  /*01b0*/  FFMA R3, R0, R8, RZ ;  /* 0x0000000800037223 */ /* 0x000fc800000000ff */
[----:B------:R-:W-:-:S04]  /*01c0*/  FFMA R4, R3, 1.80890002073649693745e+34, R8 ;  /* 0x785ef6d203047823 */ /* 0x000fc80000000008 */
[----:B------:R-:W-:Y:S01]  /*01d0*/  FFMA R3, R0, R4, R3 ;  /* 0x0000000400037223 */ /* 0x000fe20000000003 */
[----:B0-----:R-:W-:Y:S06]  /*01e0*/  @!P0 BRA `(.L_x_1) ;  /* 0x0000000000108947 */ /* 0x001fec0003800000 */
[----:B------:R-:W0:Y:S01]  /*01f0*/  LDC R0, c[0x0][0x3a0] ;  /* 0x0000e800ff007b82 */ /* 0x000e220000000800 */
[----:B------:R-:W-:Y:S01]  /*0200*/  HFMA2 R3, -RZ, RZ, -35776, -27936 ;  /* 0xf85ef6d2ff037431 */ /* 0x000fe200000001ff */
[----:B------:R-:W-:-:S07]  /*0210*/  MOV R4, 0x230 ;  /* 0x0000023000047802 */ /* 0x000fce0000000f00 */
[----:B0-----:R-:W-:Y:S05]  /*0220*/  CALL.REL.NOINC `($__internal_0_$__cuda_sm3x_div_rn_noftz_f32_slowpath) ;  /* 0x0000000c005c7944 */ /* 0x001fea0003c00000 */
.L_x_1:
[----:B------:R-:W0:Y:S01]  /*0230*/  LDCU UR4, c[0x0][0x398] ;  /* 0x00007300ff0477ac */ /* 0x000e220008000800 */
[----:B------:R-:W-:-:S04]  /*0240*/  FADD R2, R3, R2 ;  /* 0x0000000203027221 */ /* 0x000fc80000000000 */
[----:B0-----:R-:W-:-:S05]  /*0250*/  FMUL R2, R2, UR4 ;  /* 0x0000000402027c20 */ /* 0x001fca0008400000 */
[C---:B------:R-:W-:Y:S02]  /*0260*/  FMNMX.NAN R9, |R2|.reuse, 1.68629997531352855925e+36, !PT ;  /* 0x7ba2628102097809 */ /* 0x040fe40007820200 */
[C---:B------:R-:W-:Y:S02]  /*0270*/  FMNMX R0, |R2|.reuse, 1.68629997531352855925e+36, PT ;  /* 0x7ba2628102007809 */ /* 0x040fe40003800200 */
[----:B------:R-:W0:Y:S01]  /*0280*/  MUFU.RCP R3, R9 ;  /* 0x0000000900037308 */ /* 0x000e220000001000 */
[----:B------:R-:W-:-:S07]  /*0290*/  FSETP.GEU.AND P2, PT, |R2|, 1.68629997531352855925e+36, PT ;  /* 0x7ba262810200780b */ /* 0x000fce0003f4e200 */
[----:B------:R-:W1:Y:S01]  /*02a0*/  FCHK P0, R0, R9 ;  /* 0x0000000900007302 */ /* 0x000e620000000000 */
[----:B0-----:R-:W-:-:S04]  /*02b0*/  FFMA R4, -R9, R3, 1 ;  /* 0x3f80000009047423 */ /* 0x001fc80000000103 */
[----:B------:R-:W-:-:S04]  /*02c0*/  FFMA R3, R3, R4, R3 ;  /* 0x0000000403037223 */ /* 0x000fc80000000003 */
[----:B------:R-:W-:-:S04]  /*02d0*/  FFMA R4, R0, R3, RZ ;  /* 0x0000000300047223 */ /* 0x000fc800000000ff */
[----:B------:R-:W-:-:S04]  /*02e0*/  FFMA R5, -R9, R4, R0 ;  /* 0x0000000409057223 */ /* 0x000fc80000000100 */
[----:B------:R-:W-:Y:S01]  /*02f0*/  FFMA R3, R3, R5, R4 ;  /* 0x0000000503037223 */ /* 0x000fe20000000004 */
[----:B-1----:R-:W-:Y:S06]  /*0300*/  @!P0 BRA `(.L_x_2) ;  /* 0x00000000000c8947 */ /* 0x002fec0003800000 */
[----:B------:R-:W-:Y:S01]  /*0310*/  IMAD.MOV.U32 R3, RZ, RZ, R9 ;  /* 0x000000ffff037224 */ /* 0x000fe200078e0009 */
[----:B------:R-:W-:-:S07]  /*0320*/  MOV R4, 0x340 ;  /* 0x0000034000047802 */ /* 0x000fce0000000f00 */
[----:B------:R-:W-:Y:S05]  /*0330*/  CALL.REL.NOINC `($__internal_0_$__cuda_sm3x_div_rn_noftz_f32_slowpath) ;  /* 0x0000000c00187944 */ /* 0x000fea0003c00000 */
.L_x_2:
[----:B------:R-:W-:Y:S01]  /*0340*/  MOV R5, 0x3b33710b ;  /* 0x3b33710b00057802 */ /* 0x000fe20000000f00 */
[----:B------:R-:W-:Y:S01]  /*0350*/  FMUL R0, R3, R3 ;  /* 0x0000000303007220 */ /* 0x000fe20000400000 */
[C---:B------:R-:W-:Y:S01]  /*0360*/  ISETP.GE.AND P0, PT, R2.reuse, RZ, PT ;  /* 0x000000ff0200720c */ /* 0x040fe20003f06270 */
[----:B------:R-:W0:Y:S01]  /*0370*/  LDCU UR4, c[0x0][0x394] ;  /* 0x00007280ff0477ac */ /* 0x000e220008000800 */
[----:B------:R-:W-:Y:S01]  /*0380*/  FSETP.NEU.AND P1, PT, |R2|, 1.68629997531352855925e+36, PT ;  /* 0x7ba262810200780b */ /* 0x000fe20003f2d200 */
[----:B------:R-:W-:Y:S01]  /*0390*/  FFMA R5, R0, R5, -0.015681877732276916504 ;  /* 0xbc80774800057423 */ /* 0x000fe20000000005 */
[----:B------:R-:W-:-:S03]  /*03a0*/  FADD R2, |R2|, 1.68629997531352855925e+36 ;  /* 0x7ba2628102027421 */ /* 0x000fc60000000200 */
[----:B------:R-:W-:-:S04]  /*03b0*/  FFMA R5, R0, R5, 0.042200751602649688721 ;  /* 0x3d2cdab200057423 */ /* 0x000fc80000000005 */
[----:B------:R-:W-:-:S04]  /*03c0*/  FFMA R5, R0, R5, -0.074792981147766113281 ;  /* 0xbd992d1000057423 */ /* 0x000fc80000000005 */
[----:B------:R-:W-:-:S04]  /*03d0*/  FFMA R5, R0, R5, 0.10640415549278259277 ;  /* 0x3dd9ea6c00057423 */ /* 0x000fc80000000005 */
[----:B------:R-:W-:-:S04]  /*03e0*/  FFMA R5, R0, R5, -0.14207722246646881104 ;  /* 0xbe117cb100057423 */ /* 0x000fc80000000005 */
[----:B------:R-:W-:-:S04]  /*03f0*/  FFMA R5, R0, R5, 0.19993925094604492188 ;  /* 0x3e4cbce000057423 */ /* 0x000fc80000000005 */
[----:B------:R-:W-:-:S04]  /*0400*/  FFMA R5, R0, R5, -0.33333197236061096191 ;  /* 0xbeaaaa7d00057423 */ /* 0x000fc80000000005 */
[----:B------:R-:W-:Y:S01]  /*0410*/  FMUL R0, R0, R5 ;  /* 0x0000000500007220 */ /* 0x000fe20000400000 */
[----:B------:R-:W-:-:S03]  /*0420*/  IMAD.MOV.U32 R5, RZ, RZ, 0x3f6ee581 ;  /* 0x3f6ee581ff057424 */ /* 0x000fc600078e00ff */
[----:B------:R-:W-:Y:S02]  /*0430*/  FFMA R0, R0, R3, R3 ;  /* 0x0000000300007223 */ /* 0x000fe40000000003 */
[C---:B------:R-:W-:Y:S02]  /*0440*/  FSEL R4, R5.reuse, 1.8663789033889770508, !P2 ;  /* 0x3feee58105047808 */ /* 0x040fe40005000000 */
[----:B------:R-:W-:-:S05]  /*0450*/  FFMA R3, R5, 1.6832555532455444336, -R0 ;  /* 0x3fd774eb05037823 */ /* 0x000fca0000000800 */
[-C--:B------:R-:W-:Y:S02]  /*0460*/  FSEL R5, R3, R0.reuse, !P2 ;  /* 0x0000000003057208 */ /* 0x080fe40005000000 */
[----:B------:R-:W-:Y:S01]  /*0470*/  FSEL R3, R0, -R0, !P2 ;  /* 0x8000000000037208 */ /* 0x000fe20005000000 */
[----:B------:R-:W-:-:S04]  /*0480*/  HFMA2 R0, -RZ, RZ, 2.04296875, -15.78125 ;  /* 0x4016cbe4ff007431 */ /* 0x000fc800000001ff */
[----:B------:R-:W-:Y:S01]  /*0490*/  @!P0 FFMA R5, R4, 1.6832555532455444336, R3 ;  /* 0x3fd774eb04058823 */ /* 0x000fe20000000003 */
[----:B0-----:R-:W-:Y:S01]  /*04a0*/  IMAD.U32 R4, RZ, RZ, UR4 ;  /* 0x00000004ff047e24 */ /* 0x001fe2000f8e00ff */
[----:B------:R-:W-:Y:S02]  /*04b0*/  FSEL R0, R0, 0.78539818525314331055, !P0 ;  /* 0x3f490fdb00007808 */ /* 0x000fe40004000000 */
[----:B------:R-:W-:Y:S02]  /*04c0*/  FSETP.NAN.AND P0, PT, R2, R2, PT ;  /* 0x000000020200720b */ /* 0x000fe40003f08000 */
[----:B------:R-:W-:-:S04]  /*04d0*/  FSEL R5, R0, |R5|, !P1 ;  /* 0x4000000500057208 */ /* 0x000fc80004800000 */
[----:B------:R-:W-:-:S04]  /*04e0*/  FSEL R5, R2, -R5, P0 ;  /* 0x8000000502057208 */ /* 0x000fc80000000000 */
[----:B------:R-:W0:Y:S08]  /*04f0*/  MUFU.RCP R0, R5 ;  /* 0x0000000500007308 */ /* 0x000e300000001000 */
[----:B------:R-:W1:Y:S01]  /*0500*/  FCHK P0, R4, R5 ;  /* 0x0000000504007302 */ /* 0x000e620000000000 */
[----:B0-----:R-:W-:-:S04]  /*0510*/  FFMA R3, -R5, R0, 1 ;  /* 0x3f80000005037423 */ /* 0x001fc80000000100 */
[----:B------:R-:W-:-:S04]  /*0520*/  FFMA R0, R0, R3, R0 ;  /* 0x0000000300007223 */ /* 0x000fc80000000000 */
[----:B------:R-:W-:-:S04]  /*0530*/  FFMA R3, R0, UR4, RZ ;  /* 0x0000000400037c23 */ /* 0x000fc800080000ff */
[----:B------:R-:W-:-:S04]  /*0540*/  FFMA R2, -R5, R3, UR4 ;  /* 0x0000000405027e23 */ /* 0x000fc80008000103 */
[----:B------:R-:W-:Y:S01]  /*0550*/  FFMA R3, R0, R2, R3 ;  /* 0x0000000200037223 */ /* 0x000fe20000000003 */
[----:B-1----:R-:W-:Y:S06]  /*0560*/  @!P0 BRA `(.L_x_3) ;  /* 0x0000000000108947 */ /* 0x002fec0003800000 */
[----:B------:R-:W0:Y:S01]  /*0570*/  LDC R0, c[0x0][0x394] ;  /* 0x0000e500ff007b82 */ /* 0x000e220000000800 */
[----:B------:R-:W-:Y:S02]  /*0580*/  MOV R3, R5 ;  /* 0x0000000500037202 */ /* 0x000fe40000000f00 */
[----:B------:R-:W-:-:S07]  /*0590*/  MOV R4, 0x5b0 ;  /* 0x000005b000047802 */ /* 0x000fce0000000f00 */
[----:B0-----:R-:W-:Y:S05]  /*05a0*/  CALL.REL.NOINC `($__internal_0_$__cuda_sm3x_div_rn_noftz_f32_slowpath) ;  /* 0x00000008007c7944 */ /* 0x001fea0003c00000 */
.L_x_3:
[C---:B------:R-:W-:Y:S01]  /*05b0*/  FMUL R0, |R3|.reuse, 2.8853900432586669922 ;  /* 0x4038aa3b03007820 */ /* 0x040fe20000400200 */
[----:B------:R-:W-:Y:S01]  /*05c0*/  MOV R10, 0x3c80f082 ;  /* 0x3c80f082000a7802 */ /* 0x000fe20000000f00 */
[C---:B------:R-:W-:Y:S01]  /*05d0*/  FMUL R9, R3.reuse, R3 ;  /* 0x0000000303097220 */ /* 0x040fe20000400000 */
[----:B------:R-:W-:Y:S01]  /*05e0*/  IMAD.MOV.U32 R5, RZ, RZ, 0x3f800000 ;  /* 0x3f800000ff057424 */ /* 0x000fe200078e00ff */
[----:B------:R-:W0:Y:S01]  /*05f0*/  LDCU UR4, c[0x0][0x390] ;  /* 0x00007200ff0477ac */ /* 0x000e220008000800 */
[----:B------:R-:W-:Y:S01]  /*0600*/  FSETP.GE.AND P1, PT, |R3|, 0.60000002384185791016, PT ;  /* 0x3f19999a0300780b */ /* 0x000fe20003f26200 */
[----:B------:R-:W1:Y:S01]  /*0610*/  MUFU.EX2 R0, R0 ;  /* 0x0000000000007308 */ /* 0x000e620000000800 */
[----:B------:R-:W-:Y:S01]  /*0620*/  FFMA R10, R9, R10, -0.052303962409496307373 ;  /* 0xbd563cae090a7423 */ /* 0x000fe2000000000a */
[----:B------:R-:W-:Y:S01]  /*0630*/  FSETP.GE.AND P0, PT, |R3|, 9.010913848876953125, PT ;  /* 0x41102cb40300780b */ /* 0x000fe20003f06200 */
[----:B------:R-:W2:Y:S02]  /*0640*/  LDC R11, c[0x0][0x3a4] ;  /* 0x0000e900ff0b7b82 */ /* 0x000ea40000000800 */
[----:B------:R-:W-:Y:S01]  /*0650*/  FFMA R10, R9, R10, 0.1331529766321182251 ;  /* 0x3e085941090a7423 */ /* 0x000fe2000000000a */
[----:B-1----:R-:W-:-:S06]  /*0660*/  FADD R2, R0, 1 ;  /* 0x3f80000000027421 */ /* 0x002fcc0000000000 */
[----:B------:R-:W1:Y:S02]  /*0670*/  MUFU.RCP R2, R2 ;  /* 0x0000000200027308 */ /* 0x000e640000001000 */
[----:B-1----:R-:W-:Y:S01]  /*0680*/  FFMA R8, R2, -2, R5 ;  /* 0xc000000002087823 */ /* 0x002fe20000000005 */
[C---:B------:R-:W-:Y:S01]  /*0690*/  FFMA R2, R9.reuse, R10, -0.33332768082618713379 ;  /* 0xbeaaa9ed09027423 */ /* 0x040fe2000000000a */
[----:B------:R-:W1:Y:S03]  /*06a0*/  LDC.64 R4, c[0x0][0x3a8] ;  /* 0x0000ea00ff047b82 */ /* 0x000e660000000a00 */
[----:B------:R-:W-:Y:S01]  /*06b0*/  FSEL R8, R8, 1, !P0 ;  /* 0x3f80000008087808 */ /* 0x000fe20004000000 */
[----:B------:R-:W-:-:S03]  /*06c0*/  FFMA R2, R9, R2, RZ ;  /* 0x0000000209027223 */ /* 0x000fc600000000ff */
[--C-:B------:R-:W-:Y:S01]  /*06d0*/  LOP3.LUT R0, R8, 0x80000000, R3.reuse, 0xb8, !PT ;  /* 0x8000000008007812 */ /* 0x100fe200078eb803 */
[----:B------:R-:W-:Y:S01]  /*06e0*/  @!P1 FFMA R0, R2, R3, R3 ;  /* 0x0000000302009223 */ /* 0x000fe20000000003 */
[----:B--2---:R-:W-:-:S03]  /*06f0*/  FADD R2, R11, 1.4063000012244606372e-36 ;  /* 0x03ef45010b027421 */ /* 0x004fc60000000000 */
[----:B0-----:R-:W-:-:S04]  /*0700*/  FFMA R0, -R0, UR4, RZ ;  /* 0x0000000400007c23 */ /* 0x001fc800080001ff */
[----:B------:R-:W-:-:S04]  /*0710*/  FMUL R0, R0, 4 ;  /* 0x4080000000007820 */ /* 0x000fc80000400000 */
[----:B------:R-:W-:Y:S01]  /*0720*/  FMUL R0, R0, 1 ;  /* 0x3f80000000007820 */ /* 0x000fe20000400000 */
[----:B-1----:R-:W-:-:S03]  /*0730*/  FADD R4, R4, 1.29700003236140052059e+29 ;  /* 0x6fd18aaa04047421 */ /* 0x002fc60000000000 */
[----:B------:R-:W-:Y:S01]  /*0740*/  FMUL R0, R0, 1 ;  /* 0x3f80000000007820 */ /* 0x000fe20000400000 */
[----:B------:R-:W-:-:S03]  /*0750*/  FADD R5, R4, -R5 ;  /* 0x8000000504057221 */ /* 0x000fc60000000000 */
[----:B------:R-:W-:Y:S01]  /*0760*/  FMUL R0, R0, 1 ;  /* 0x3f80000000007820 */ /* 0x000fe20000400000 */
[----:B------:R-:W-:-:S03]  /*0770*/  FADD R5, R2, R5 ;  /* 0x0000000502057221 */ /* 0x000fc60000000000 */
[C---:B------:R-:W-:Y:S02]  /*0780*/  FADD R2, |R0|.reuse, -RZ ;  /* 0x800000ff00027221 */ /* 0x040fe40000000200 */
[----:B------:R-:W-:-:S13]  /*0790*/  FSETP.GEU.AND P0, PT, |R0|, |R5|, PT ;  /* 0x400000050000720b */ /* 0x000fda0003f0e200 */
[----:B------:R-:W-:Y:S05]  /*07a0*/  @!P0 BRA `(.L_x_4) ;  /* 0x0000000000f48947 */ /* 0x000fea0003800000 */
[----:B------:R-:W-:-:S05]  /*07b0*/  FMUL R3, |R5|, 8388608 ;  /* 0x4b00000005037820 */ /* 0x000fca0000400200 */
[----:B------:R-:W-:-:S13]  /*07c0*/  FSETP.GTU.AND P0, PT, R2, R3, PT ;  /* 0x000000030200720b */ /* 0x000fda0003f0c000 */
[----:B------:R-:W-:Y:S05]  /*07d0*/  @P0 BRA `(.L_x_5) ;  /* 0x0000000000700947 */ /* 0x000fea0003800000 */
[C---:B------:R-:W-:Y:S01]  /*07e0*/  FMUL R4, |R5|.reuse, 16777216 ;  /* 0x4b80000005047820 */ /* 0x040fe20000400200 */
[C---:B------:R-:W-:Y:S01]  /*07f0*/  FSETP.GEU.AND P0, PT, |R5|.reuse, 1.175494350822287508e-38, PT ;  /* 0x008000000500780b */ /* 0x040fe20003f0e200 */
[----:B------:R-:W-:Y:S01]  /*0800*/  FMUL R3, R2, 16777216 ;  /* 0x4b80000002037820 */ /* 0x000fe20000400000 */
[----:B------:R-:W-:Y:S02]  /*0810*/  FADD R8, |R5|, -RZ ;  /* 0x800000ff05087221 */ /* 0x000fe40000000200 */
[----:B------:R-:W-:Y:S02]  /*0820*/  FSEL R4, R4, |R5|, !P0 ;  /* 0x4000000504047208 */ /* 0x000fe40004000000 */
[----:B------:R-:W-:-:S04]  /*0830*/  FSEL R3, R3, R2, !P0 ;  /* 0x0000000203037208 */ /* 0x000fc80004000000 */
[----:B------:R-:W0:Y:S02]  /*0840*/  MUFU.RCP R4, R4 ;  /* 0x0000000400047308 */ /* 0x000e240000001000 */
[----:B0-----:R-:W-:-:S06]  /*0850*/  FMUL R3, R4, R3 ;  /* 0x0000000304037220 */ /* 0x001fcc0000400000 */
[----:B------:R-:W0:Y:S02]  /*0860*/  FRND.TRUNC R3, R3 ;  /* 0x0000000300037307 */ /* 0x000e24000020d000 */
[----:B0-----:R-:W-:-:S05]  /*0870*/  FFMA R10, -|R5|, R3, R2 ;  /* 0x00000003050a7223 */ /* 0x001fca0000000302 */
[----:B------:R-:W-:-:S13]  /*0880*/  ISETP.GE.U32.AND P0, PT, R10, R8, PT ;  /* 0x000000080a00720c */ /* 0x000fda0003f06070 */
[----:B------:R-:W-:Y:S05]  /*0890*/  @!P0 BRA `(.L_x_6) ;  /* 0x0000000000388947 */ /* 0x000fea0003800000 */
[----:B------:R-:W-:-:S04]  /*08a0*/  ISETP.GE.U32.AND P0, PT, R10, -0x7fffffff, PT ;  /* 0x800000010a00780c */ /* 0x000fc80003f06070 */
[----:B------:R-:W-:-:S09]  /*08b0*/  FSETP.GEU.OR P1, PT, R10, -|R5|, !P0 ;  /* 0xc00000050a00720b */ /* 0x000fd2000472e400 */
[----:B------:R-:W-:-:S04]  /*08c0*/  @P0 FADD R4, R3, -1 ;  /* 0xbf80000003040421 */ /* 0x000fc80000000000 */
[----:B------:R-:W-:-:S04]  /*08d0*/  @!P1 FADD R4, R4, -1 ;  /* 0xbf80000004049421 */ /* 0x000fc80000000000 */
[----:B------:R-:W-:Y:S01]  /*08e0*/  @P0 IMAD.MOV.U32 R3, RZ, RZ, R4 ;  /* 0x000000ffff030224 */ /* 0x000fe200078e0004 */
[----:B------:R-:W-:Y:S06]  /*08f0*/  @P0 BRA `(.L_x_6) ;  /* 0x0000000000200947 */ /* 0x000fec0003800000 */
[----:B------:R-:W-:Y:S01]  /*0900*/  FADD R4, |R5|, |R5| ;  /* 0x4000000505047221 */ /* 0x000fe20000000200 */
[----:B------:R-:W-:-:S04]  /*0910*/  FADD R3, R3, 1 ;  /* 0x3f80000003037421 */ /* 0x000fc80000000000 */
[----:B------:R-:W-:-:S13]  /*0920*/  FSETP.GE.AND P0, PT, R10, R4, PT ;  /* 0x000000040a00720b */ /* 0x000fda0003f06000 */
[----:B------:R-:W-:-:S05]  /*0930*/  @P0 FFMA R4, |R5|, -3, R10 ;  /* 0xc040000005040823 */ /* 0x000fca000000020a */
[----:B------:R-:W-:Y:S01]  /*0940*/  FSETP.GE.AND P1, PT, R4, RZ, P0 ;  /* 0x000000ff0400720b */ /* 0x000fe20000726000 */
[----:B------:R-:W-:-:S12]  /*0950*/  @P0 FADD R4, R3, 1 ;  /* 0x3f80000003040421 */ /* 0x000fd80000000000 */
[----:B------:R-:W-:-:S05]  /*0960*/  @P1 FADD R4, R4, 1 ;  /* 0x3f80000004041421 */ /* 0x000fca0000000000 */
[----:B------:R-:W-:-:S07]  /*0970*/  @P0 MOV R3, R4 ;  /* 0x0000000400030202 */ /* 0x000fce0000000f00 */
.L_x_6:
[----:B------:R-:W-:Y:S01]  /*0980*/  FFMA R2, -|R5|, R3, R2 ;  /* 0x0000000305027223 */ /* 0x000fe20000000302 */
[----:B------:R-:W-:Y:S06]  /*0990*/  BRA `(.L_x_4) ;  /* 0x0000000000787947 */ /* 0x000fec0003800000 */
.L_x_5:
[----:B------:R-:W-:Y:S02]  /*09a0*/  LOP3.LUT R9, R3, 0xff800000, RZ, 0xc0, !PT ;  /* 0xff80000003097812 */ /* 0x000fe400078ec0ff */
[C---:B------:R-:W-:Y:S02]  /*09b0*/  ISETP.GT.U32.AND P0, PT, R2.reuse, 0x7f7fffff, PT ;  /* 0x7f7fffff0200780c */ /* 0x040fe40003f04070 */
[----:B------:R-:W-:Y:S01]  /*09c0*/  FSETP.GT.AND P2, PT, |R5|, RZ, PT ;  /* 0x000000ff0500720b */ /* 0x000fe20003f44200 */
[C---:B------:R-:W-:Y:S01]  /*09d0*/  IMAD.IADD R4, R2.reuse, 0x1, -R9 ;  /* 0x0000000102047824 */ /* 0x040fe200078e0a09 */
[----:B------:R-:W-:Y:S02]  /*09e0*/  LOP3.LUT R2, R2, 0x7fffff, RZ, 0xc0, !PT ;  /* 0x007fffff02027812 */ /* 0x000fe400078ec0ff */
[----:B------:R-:W-:Y:S02]  /*09f0*/  FSEL R9, R9, +QNAN , !P0 ;  /* 0x7fffffff09097808 */ /* 0x000fe40004000000 */
[----:B------:R-:W-:-:S02]  /*0a00*/  LOP3.LUT R4, R4, 0xff800000, RZ, 0xc0, !PT ;  /* 0xff80000004047812 */ /* 0x000fc400078ec0ff */
[----:B------:R-:W-:Y:S02]  /*0a10*/  LOP3.LUT R2, R2, 0x3f800000, RZ, 0xfc, !PT ;  /* 0x3f80000002027812 */ /* 0x000fe400078efcff */
[----:B------:R-:W-:Y:S02]  /*0a20*/  IADD3 R4, PT, PT, R4, 0xb800000, RZ ;  /* 0x0b80000004047810 */ /* 0x000fe40007ffe0ff */
[----:B------:R-:W-:Y:S02]  /*0a30*/  FSEL R12, R9, +QNAN , P2 ;  /* 0x7fffffff090c7808 */ /* 0x000fe40001000000 */
[----:B------:R-:W-:-:S13]  /*0a40*/  ISETP.NE.AND P1, PT, R4, RZ, PT ;  /* 0x000000ff0400720c */ /* 0x000fda0003f25270 */
[----:B------:R-:W-:Y:S05]  /*0a50*/  @!P1 BRA `(.L_x_7) ;  /* 0x0000000000409947 */ /* 0x000fea0003800000 */
[----:B------:R-:W-:-:S04]  /*0a60*/  LOP3.LUT R3, R3, 0x7fffff, RZ, 0xc0, !PT ;  /* 0x007fffff03037812 */ /* 0x000fc800078ec0ff */
[----:B------:R-:W-:-:S04]  /*0a70*/  LOP3.LUT R3, R3, 0x3f800000, RZ, 0xfc, !PT ;  /* 0x3f80000003037812 */ /* 0x000fc800078efcff */
[----:B------:R0:W1:Y:S03]  /*0a80*/  MUFU.RCP R5, R3 ;  /* 0x0000000300057308 */ /* 0x0000660000001000 */
.L_x_8:
[----:B------:R-:W-:-:S04]  /*0a90*/  VIMNMX.U32 R9, PT, PT, R4, 0xb800000, PT ;  /* 0x0b80000004097848 */ /* 0x000fc80003fe0000 */
[C---:B------:R-:W-:Y:S01]  /*0aa0*/  IADD3 R4, PT, PT, -R9.reuse, R4, RZ ;  /* 0x0000000409047210 */ /* 0x040fe20007ffe1ff */
[----:B------:R-:W-:-:S03]  /*0ab0*/  IMAD.IADD R2, R9, 0x1, R2 ;  /* 0x0000000109027824 */ /* 0x000fc600078e0202 */
[----:B------:R-:W-:Y:S01]  /*0ac0*/  ISETP.NE.AND P1, PT, R4, RZ, PT ;  /* 0x000000ff0400720c */ /* 0x000fe20003f25270 */
[----:B-1----:R-:W-:-:S04]  /*0ad0*/  FMUL R8, R5, R2 ;  /* 0x0000000205087220 */ /* 0x002fc80000400000 */
[----:B------:R-:W-:-:S04]  /*0ae0*/  FFMA R10, -R3, R8, R2 ;  /* 0x00000008030a7223 */ /* 0x000fc80000000102 */
[----:B------:R-:W-:-:S04]  /*0af0*/  FFMA R11, R5, R10, R8 ;  /* 0x0000000a050b7223 */ /* 0x000fc80000000008 */
[----:B------:R-:W-:-:S04]  /*0b00*/  FFMA R8, -R3, R11, R2 ;  /* 0x0000000b03087223 */ /* 0x000fc80000000102 */
[----:B------:R-:W-:-:S06]  /*0b10*/  FFMA.RZ R8, R5, R8, R11 ;  /* 0x0000000805087223 */ /* 0x000fcc000000c00b */
[----:B------:R-:W1:Y:S02]  /*0b20*/  FRND.TRUNC R8, R8 ;  /* 0x0000000800087307 */ /* 0x000e64000020d000 */
[----:B-1----:R-:W-:-:S05]  /*0b30*/  FFMA R2, -R3, R8, R2 ;  /* 0x0000000803027223 */ /* 0x002fca0000000102 */
[----:B------:R-:W-:-:S13]  /*0b40*/  ISETP.NE.AND P0, PT, R2, RZ, PT ;  /* 0x000000ff0200720c */ /* 0x000fda0003f05270 */
[----:B------:R-:W-:Y:S05]  /*0b50*/  @P0 BRA P1, `(.L_x_8) ;  /* 0xfffffffc00cc0947 */ /* 0x000fea000083ffff */
.L_x_7:
[----:B0-----:R-:W-:-:S04]  /*0b60*/  FMUL R3, R2, 1.1920928955078125e-07 ;  /* 0x3400000002037820 */ /* 0x001fc80000400000 */
[----:B------:R-:W-:-:S07]  /*0b70*/  FMUL R2, R12, R3 ;  /* 0x000000030c027220 */ /* 0x000fce0000400000 */
.L_x_4:
[----:B------:R-:W0:Y:S01]  /*0b80*/  LDC R3, c[0x0][0x3b8] ;  /* 0x0000ee00ff037b82 */ /* 0x000e220000000800 */
[----:B------:R-:W-:Y:S01]  /*0b90*/  IMAD.MOV.U32 R4, RZ, RZ, 0x7f800000 ;  /* 0x7f800000ff047424 */ /* 0x000fe200078e00ff */
[----:B------:R-:W1:Y:S01]  /*0ba0*/  LDCU UR4, c[0x0][0x38c] ;  /* 0x00007180ff0477ac */ /* 0x000e620008000800 */
[----:B------:R-:W-:Y:S02]  /*0bb0*/  FSETP.NAN.AND P0, PT, |R2|, |R2|, PT ;  /* 0x400000020200720b */ /* 0x000fe40003f08200 */
[----:B0-----:R-:W-:-:S04]  /*0bc0*/  FFMA R3, R3, R4, 1.7147999835682480876e-37 ;  /* 0x0269680f03037423 */ /* 0x001fc80000000004 */
[----:B------:R-:W-:Y:S01]  /*0bd0*/  FMUL R5, R3, 1.09100004966025113108e+22 ;  /* 0x6413dbab03057820 */ /* 0x000fe20000400000 */
[----:B------:R-:W-:-:S03]  /*0be0*/  LOP3.LUT R3, R2, 0x80000000, R0, 0xb8, !PT ;  /* 0x8000000002037812 */ /* 0x000fc600078eb800 */
[----:B------:R-:W0:Y:S01]  /*0bf0*/  MUFU.RCP R8, R5 ;  /* 0x0000000500087308 */ /* 0x000e220000001000 */
[----:B------:R-:W-:Y:S02]  /*0c00*/  FSEL R0, R2, R3, P0 ;  /* 0x0000000302007208 */ /* 0x000fe40000000000 */
[----:B------:R-:W2:Y:S03]  /*0c10*/  LDC.64 R2, c[0x0][0x3b0] ;  /* 0x0000ec00ff027b82 */ /* 0x000ea60000000a00 */
[----:B-1----:R-:W-:Y:S01]  /*0c20*/  FFMA R0, -RZ, R0, UR4 ;  /* 0x00000004ff007e23 */ /* 0x002fe20008000100 */
[----:B------:R-:W-:Y:S02]  /*0c30*/  UMOV UR4, 0x7bae55ce ;  /* 0x7bae55ce00047882 */ /* 0x000fe40000000000 */
[----:B------:R-:W-:Y:S01]  /*0c40*/  MOV R10, UR4 ;  /* 0x00000004000a7c02 */ /* 0x000fe20008000f00 */
[----:B------:R-:W-:-:S03]  /*0c50*/  FMUL R0, R0, 4 ;  /* 0x4080000000007820 */ /* 0x000fc60000400000 */
[----:B------:R-:W1:Y:S01]  /*0c60*/  FCHK P0, -R10, R5 ;  /* 0x000000050a007302 */ /* 0x000e620000000100 */
[----:B------:R-:W-:Y:S01]  /*0c70*/  FMUL R4, R0, 1 ;  /* 0x3f80000000047820 */ /* 0x000fe20000400000 */
[----:B0-----:R-:W-:-:S03]  /*0c80*/  FFMA R9, -R5, R8, 1 ;  /* 0x3f80000005097423 */ /* 0x001fc60000000108 */
[----:B------:R-:W-:Y:S01]  /*0c90*/  FMUL R4, R4, 1 ;  /* 0x3f80000004047820 */ /* 0x000fe20000400000 */
[----:B------:R-:W-:-:S03]  /*0ca0*/  FFMA R0, R8, R9, R8 ;  /* 0x0000000908007223 */ /* 0x000fc60000000008 */
[----:B------:R-:W-:Y:S01]  /*0cb0*/  FMUL R4, R4, 1 ;  /* 0x3f80000004047820 */ /* 0x000fe20000400000 */
[----:B------:R-:W-:-:S03]  /*0cc0*/  FFMA R9, R0, -1.81039995840569667561e+36, RZ ;  /* 0xfbae55ce00097823 */ /* 0x000fc600000000ff */
[----:B--2---:R-:W-:Y:S01]  /*0cd0*/  FFMA R2, R4, R2, R3 ;  /* 0x0000000204027223 */ /* 0x004fe20000000003 */
[----:B------:R-:W-:-:S04]  /*0ce0*/  FFMA R8, -R5, R9, -1.81039995840569667561e+36 ;  /* 0xfbae55ce05087423 */ /* 0x000fc80000000109 */
[----:B------:R-:W-:Y:S01]  /*0cf0*/  FFMA R9, R0, R8, R9 ;  /* 0x0000000800097223 */ /* 0x000fe20000000009 */
[----:B-1----:R-:W-:Y:S06]  /*0d00*/  @!P0 BRA `(.L_x_9) ;  /* 0x0000000000148947 */ /* 0x002fec0003800000 */
[----:B------:R-:W-:Y:S01]  /*0d10*/  MOV R3, R5 ;  /* 0x0000000500037202 */ /* 0x000fe20000000f00 */
[----:B------:R-:W-:Y:S01]  /*0d20*/  IMAD.MOV.U32 R0, RZ, RZ, -0x451aa32 ;  /* 0xfbae55ceff007424 */ /* 0x000fe200078e00ff */
[----:B------:R-:W-:-:S07]  /*0d30*/  MOV R4, 0xd50 ;  /* 0x00000d5000047802 */ /* 0x000fce0000000f00 */
[----:B------:R-:W-:Y:S05]  /*0d40*/  CALL.REL.NOINC `($__internal_0_$__cuda_sm3x_div_rn_noftz_f32_slowpath) ;  /* 0x0000000000947944 */ /* 0x000fea0003c00000 */
[----:B------:R-:W-:-:S07]  /*0d50*/  MOV R9, R3 ;  /* 0x0000000300097202 */ /* 0x000fce0000000f00 */
.L_x_9:
[----:B------:R-:W-:-:S13]  /*0d60*/  FSETP.GEU.AND P0, PT, R2, R9, PT ;  /* 0x000000090200720b */ /* 0x000fda0003f0e000 */
[----:B------:R-:W-:Y:S05]  /*0d70*/  @P0 BRA `(.L_x_10) ;  /* 0x0000000000480947 */ /* 0x000fea0003800000 */
[----:B------:R-:W0:Y:S01]  /*0d80*/  LDC R4, c[0x0][0x3c8] ;  /* 0x0000f200ff047b82 */ /* 0x000e220000000800 */
[----:B------:R-:W-:Y:S02]  /*0d90*/  UMOV UR4, 0x7a0b1736 ;  /* 0x7a0b173600047882 */ /* 0x000fe40000000000 */
[----:B------:R-:W-:Y:S01]  /*0da0*/  MOV R5, UR4 ;  /* 0x0000000400057c02 */ /* 0x000fe20008000f00 */
[----:B0-----:R-:W0:Y:S08]  /*0db0*/  MUFU.RCP R0, R4 ;  /* 0x0000000400007308 */ /* 0x001e300000001000 */
[----:B------:R-:W1:Y:S01]  /*0dc0*/  FCHK P0, -R5, R4 ;  /* 0x0000000405007302 */ /* 0x000e620000000100 */
[----:B0-----:R-:W-:-:S04]  /*0dd0*/  FFMA R3, R0, -R4, 1 ;  /* 0x3f80000000037423 */ /* 0x001fc80000000804 */
[----:B------:R-:W-:-:S04]  /*0de0*/  FFMA R0, R0, R3, R0 ;  /* 0x0000000300007223 */ /* 0x000fc80000000000 */
[----:B------:R-:W-:-:S04]  /*0df0*/  FFMA R3, R0, -1.80550009269500199765e+35, RZ ;  /* 0xfa0b173600037823 */ /* 0x000fc800000000ff */
[----:B------:R-:W-:-:S04]  /*0e00*/  FFMA R2, R3, -R4, -1.80550009269500199765e+35 ;  /* 0xfa0b173603027423 */ /* 0x000fc80000000804 */
[----:B------:R-:W-:Y:S01]  /*0e10*/  FFMA R0, R0, R2, R3 ;  /* 0x0000000200007223 */ /* 0x000fe20000000003 */
[----:B-1----:R-:W-:Y:S06]  /*0e20*/  @!P0 BRA `(.L_x_11) ;  /* 0x0000000000148947 */ /* 0x002fec0003800000 */
[----:B------:R-:W0:Y:S01]  /*0e30*/  LDC R3, c[0x0][0x3c8] ;  /* 0x0000f200ff037b82 */ /* 0x000e220000000800 */
[----:B------:R-:W-:Y:S01]  /*0e40*/  IMAD.MOV.U32 R0, RZ, RZ, -0x5f4e8ca ;  /* 0xfa0b1736ff007424 */ /* 0x000fe200078e00ff */
[----:B------:R-:W-:-:S07]  /*0e50*/  MOV R4, 0xe70 ;  /* 0x00000e7000047802 */ /* 0x000fce0000000f00 */
[----:B0-----:R-:W-:Y:S05]  /*0e60*/  CALL.REL.NOINC `($__internal_0_$__cuda_sm3x_div_rn_noftz_f32_slowpath) ;  /* 0x00000000004c7944 */ /* 0x001fea0003c00000 */
[----:B------:R-:W-:-:S07]  /*0e70*/  MOV R0, R3 ;  /* 0x0000000300007202 */ /* 0x000fce0000000f00 */
.L_x_11:
[----:B------:R-:W-:-:S04]  /*0e80*/  FMUL R0, R0, -1.5372000005363373187e-13 ;  /* 0xaa2d12c600007820 */ /* 0x000fc80000400000 */
[----:B------:R-:W-:-:S07]  /*0e90*/  FMUL R2, RZ, -R0 ;  /* 0x80000000ff027220 */ /* 0x000fce0000400000 */
.L_x_10:
[----:B------:R-:W0:Y:S01]  /*0ea0*/  LDC R0, c[0x0][0x3cc] ;  /* 0x0000f300ff007b82 */ /* 0x000e220000000800 */
[----:B------:R-:W1:Y:S01]  /*0eb0*/  LDCU UR4, c[0x0][0x3d0] ;  /* 0x00007a00ff0477ac */ /* 0x000e620008000800 */
[----:B------:R-:W-:-:S06]  /*0ec0*/  MOV R8, 0x0 ;  /* 0x0000000000087802 */ /* 0x000fcc0000000f00 */
[----:B------:R-:W2:Y:S01]  /*0ed0*/  LDC.64 R8, c[0x4][R8] ;  /* 0x0100000008087b82 */ /* 0x000ea20000000a00 */
[----:B0-----:R-:W-:-:S04]  /*0ee0*/  FADD R0, R0, -1.6815581571897804851e-44 ;  /* 0x8000000c00007421 */ /* 0x001fc80000000000 */
[----:B-1----:R-:W-:Y:S01]  /*0ef0*/  FADD R3, R0, -UR4 ;  /* 0x8000000400037e21 */ /* 0x002fe20008000000 */
[----:B------:R-:W0:Y:S04]  /*0f00*/  LDCU.64 UR4, c[0x4][0x8] ;  /* 0x01000100ff0477ac */ /* 0x000e280008000a00 */
[----:B------:R-:W-:-:S04]  /*0f10*/  FSETP.NEU.AND P0, PT, R2, R3, PT ;  /* 0x000000030200720b */ /* 0x000fc80003f0d000 */
[----:B------:R-:W-:-:S04]  /*0f20*/  FSEL R0, R2, -1.5136826011636674e-41, P0 ;  /* 0x80002a3202007808 */ /* 0x000fc80000000000 */
[----:B------:R-:W1:Y:S01]  /*0f30*/  F2F.F64.F32 R2, R0 ;  /* 0x0000000000027310 */ /* 0x000e620000201800 */
[----:B0-----:R-:W-:Y:S01]  /*0f40*/  MOV R4, UR4 ;  /* 0x0000000400047c02 */ /* 0x001fe20008000f00 */
[----:B------:R-:W-:Y:S01]  /*0f50*/  IMAD.U32 R5, RZ, RZ, UR5 ;  /* 0x00000005ff057e24 */ /* 0x000fe2000f8e00ff */
[----:B-12---:R0:W-:Y:S06]  /*0f60*/  STL.64 [R1], R2 ;  /* 0x0000000201007387 */ /* 0x0061ec0000100a00 */
[----:B------:R-:W-:-:S07]  /*0f70*/  LEPC R20, `(.L_x_12) ;  /* 0x000000001014794e */ /* 0x000fce0000000000 */
[----:B0-----:R-:W-:Y:S05]  /*0f80*/  CALL.ABS.NOINC R8 ;  /* 0x0000000008007343 */ /* 0x001fea0003c00000 */
.L_x_12:
[----:B------:R-:W-:Y:S05]  /*0f90*/  EXIT ;  /* 0x000000000000794d */ /* 0x000fea0003800000 */
        .weak           $__internal_0_$__cuda_sm3x_div_rn_noftz_f32_slowpath
        .type           $__internal_0_$__cuda_sm3x_div_rn_noftz_f32_slowpath,@function
        .size           $__internal_0_$__cuda_sm3x_div_rn_noftz_f32_slowpath,(.L_x_22 - $__internal_0_$__cuda_sm3x_div_rn_noftz_f32_slowpath)
$__internal_0_$__cuda_sm3x_div_rn_noftz_f32_slowpath:
[----:B------:R-:W-:Y:S02]  /*0fa0*/  SHF.R.U32.HI R8, RZ, 0x17, R3 ;  /* 0x00000017ff087819 */ /* 0x000fe40000011603 */
[----:B------:R-:W-:Y:S02]  /*0fb0*/  SHF.R.U32.HI R5, RZ, 0x17, R0 ;  /* 0x00000017ff057819 */ /* 0x000fe40000011600 */
[----:B------:R-:W-:Y:S02]  /*0fc0*/  LOP3.LUT R12, R8, 0xff, RZ, 0xc0, !PT ;  /* 0x000000ff080c7812 */ /* 0x000fe400078ec0ff */
[----:B------:R-:W-:Y:S02]  /*0fd0*/  LOP3.LUT R10, R5, 0xff, RZ, 0xc0, !PT ;  /* 0x000000ff050a7812 */ /* 0x000fe400078ec0ff */
[----:B------:R-:W-:Y:S02]  /*0fe0*/  IADD3 R9, PT, PT, R12, -0x1, RZ ;  /* 0xffffffff0c097810 */ /* 0x000fe40007ffe0ff */
[----:B------:R-:W-:-:S02]  /*0ff0*/  IADD3 R8, PT, PT, R10, -0x1, RZ ;  /* 0xffffffff0a087810 */ /* 0x000fc40007ffe0ff */
[----:B------:R-:W-:-:S04]  /*1000*/  ISETP.GT.U32.AND P0, PT, R9, 0xfd, PT ;  /* 0x000000fd0900780c */ /* 0x000fc80003f04070 */
[----:B------:R-:W-:-:S13]  /*1010*/  ISETP.GT.U32.OR P0, PT, R8, 0xfd, P0 ;  /* 0x000000fd0800780c */ /* 0x000fda0000704470 */
[----:B------:R-:W-:Y:S01]  /*1020*/  @!P0 IMAD.MOV.U32 R5, RZ, RZ, RZ ;  /* 0x000000ffff058224 */ /* 0x000fe200078e00ff */
[----:B------:R-:W-:Y:S06]  /*1030*/  @!P0 BRA `(.L_x_13) ;  /* 0x00000000005c8947 */ /* 0x000fec0003800000 */
[----:B------:R-:W-:Y:S02]  /*1040*/  FSETP.GTU.FTZ.AND P0, PT, |R0|, +INF , PT ;  /* 0x7f8000000000780b */ /* 0x000fe40003f1c200 */
[----:B------:R-:W-:-:S04]  /*1050*/  FSETP.GTU.FTZ.AND P1, PT, |R3|, +INF , PT ;  /* 0x7f8000000300780b */ /* 0x000fc80003f3c200 */
[----:B------:R-:W-:-:S13]  /*1060*/  PLOP3.LUT P0, PT, P0, P1, PT, 0xf8, 0x8f ;  /* 0x00000000008f781c */ /* 0x000fda0000703f70 */
[----:B------:R-:W-:Y:S05]  /*1070*/  @P0 BRA `(.L_x_14) ;  /* 0x0000000400440947 */ /* 0x000fea0003800000 */
[----:B------:R-:W-:-:S13]  /*1080*/  LOP3.LUT P0, RZ, R3, 0x7fffffff, R0, 0xc8, !PT ;  /* 0x7fffffff03ff7812 */ /* 0x000fda000780c800 */
[----:B------:R-:W-:Y:S05]  /*1090*/  @!P0 BRA `(.L_x_15) ;  /* 0x0000000400348947 */ /* 0x000fea0003800000 */
[C---:B------:R-:W-:Y:S02]  /*10a0*/  FSETP.NEU.FTZ.AND P3, PT, |R0|.reuse, +INF , PT ;  /* 0x7f8000000000780b */ /* 0x040fe40003f7d200 */
[----:B------:R-:W-:Y:S02]  /*10b0*/  FSETP.NEU.FTZ.AND P1, PT, |R3|, +INF , PT ;  /* 0x7f8000000300780b */ /* 0x000fe40003f3d200 */
[----:B------:R-:W-:-:S11]  /*10c0*/  FSETP.NEU.FTZ.AND P0, PT, |R0|, +INF , PT ;  /* 0x7f8000000000780b */ /* 0x000fd60003f1d200 */
[----:B------:R-:W-:Y:S05]  /*10d0*/  @!P1 BRA !P3, `(.L_x_15) ;  /* 0x0000000400249947 */ /* 0x000fea0005800000 */
[----:B------:R-:W-:-:S04]  /*10e0*/  LOP3.LUT P3, RZ, R0, 0x7fffffff, RZ, 0xc0, !PT ;  /* 0x7fffffff00ff7812 */ /* 0x000fc8000786c0ff */
[----:B------:R-:W-:-:S13]  /*10f0*/  PLOP3.LUT P1, PT, P1, P3, PT, 0x2f, 0xf2 ;  /* 0x0000000000f2781c */ /* 0x000fda0000f26577 */
[----:B------:R-:W-:Y:S05]  /*1100*/  @P1 BRA `(.L_x_16) ;  /* 0x0000000400101947 */ /* 0x000fea0003800000 */
[----:B------:R-:W-:-:S04]  /*1110*/  LOP3.LUT P1, RZ, R3, 0x7fffffff, RZ, 0xc0, !PT ;  /* 0x7fffffff03ff7812 */ /* 0x000fc8000782c0ff */
[----:B------:R-:W-:-:S13]  /*1120*/  PLOP3.LUT P0, PT, P0, P1, PT, 0x2f, 0xf2 ;  /* 0x0000000000f2781c */ /* 0x000fda0000702577 */
[----:B------:R-:W-:Y:S05]  /*1130*/  @P0 BRA `(.L_x_17) ;  /* 0x0000000000f80947 */ /* 0x000fea0003800000 */
[----:B------:R-:W-:Y:S02]  /*1140*/  ISETP.GE.AND P0, PT, R8, RZ, PT ;  /* 0x000000ff0800720c */ /* 0x000fe40003f06270 */
[----:B------:R-:W-:-:S11]  /*1150*/  ISETP.GE.AND P1, PT, R9, RZ, PT ;  /* 0x000000ff0900720c */ /* 0x000fd60003f26270 */
[----:B------:R-:W-:Y:S01]  /*1160*/  @P0 MOV R5, RZ ;  /* 0x000000ff00050202 */ /* 0x000fe20000000f00 */
[----:B------:R-:W-:Y:S01]  /*1170*/  @!P0 FFMA R0, R0, 1.84467440737095516160e+19, RZ ;  /* 0x5f80000000008823 */ /* 0x000fe200000000ff */
[----:B------:R-:W-:Y:S01]  /*1180*/  @!P0 MOV R5, 0xffffffc0 ;  /* 0xffffffc000058802 */ /* 0x000fe20000000f00 */
[----:B------:R-:W-:-:S04]  /*1190*/  @!P1 FFMA R3, R3, 1.84467440737095516160e+19, RZ ;  /* 0x5f80000003039823 */ /* 0x000fc800000000ff */
[----:B------:R-:W-:-:S07]  /*11a0*/  @!P1 VIADD R5, R5, 0x40 ;  /* 0x0000004005059836 */ /* 0x000fce0000000000 */
.L_x_13:
[----:B------:R-:W-:-:S04]  /*11b0*/  LEA R8, R12, 0xc0800000, 0x17 ;  /* 0xc08000000c087811 */ /* 0x000fc800078eb8ff */
[----:B------:R-:W-:Y:S02]  /*11c0*/  IADD3 R8, PT, PT, -R8, R3, RZ ;  /* 0x0000000308087210 */ /* 0x000fe40007ffe1ff */
[----:B------:R-:W-:Y:S02]  /*11d0*/  IADD3 R3, PT, PT, R10, -0x7f, RZ ;  /* 0xffffff810a037810 */ /* 0x000fe40007ffe0ff */
[----:B------:R0:W1:Y:S01]  /*11e0*/  MUFU.RCP R9, R8 ;  /* 0x0000000800097308 */ /* 0x0000620000001000 */
[----:B------:R-:W-:Y:S02]  /*11f0*/  FADD.FTZ R11, -R8, -RZ ;  /* 0x800000ff080b7221 */ /* 0x000fe40000010100 */
[C---:B------:R-:W-:Y:S01]  /*1200*/  IMAD R0, R3.reuse, -0x800000, R0 ;  /* 0xff80000003007824 */ /* 0x040fe200078e0200 */
[----:B0-----:R-:W-:-:S05]  /*1210*/  IADD3 R8, PT, PT, R3, 0x7f, -R12 ;  /* 0x0000007f03087810 */ /* 0x001fca0007ffe80c */
[----:B------:R-:W-:Y:S02]  /*1220*/  IMAD.IADD R8, R8, 0x1, R5 ;  /* 0x0000000108087824 */ /* 0x000fe400078e0205 */
[----:B-1----:R-:W-:-:S04]  /*1230*/  FFMA R10, R9, R11, 1 ;  /* 0x3f800000090a7423 */ /* 0x002fc8000000000b */
[----:B------:R-:W-:-:S04]  /*1240*/  FFMA R14, R9, R10, R9 ;  /* 0x0000000a090e7223 */ /* 0x000fc80000000009 */
[----:B------:R-:W-:-:S04]  /*1250*/  FFMA R9, R0, R14, RZ ;  /* 0x0000000e00097223 */ /* 0x000fc800000000ff */
[----:B------:R-:W-:-:S04]  /*1260*/  FFMA R10, R11, R9, R0 ;  /* 0x000000090b0a7223 */ /* 0x000fc80000000000 */
[----:B------:R-:W-:-:S04]  /*1270*/  FFMA R9, R14, R10, R9 ;  /* 0x0000000a0e097223 */ /* 0x000fc80000000009 */
[----:B------:R-:W-:-:S04]  /*1280*/  FFMA R10, R11, R9, R0 ;  /* 0x000000090b0a7223 */ /* 0x000fc80000000000 */
[----:B------:R-:W-:-:S05]  /*1290*/  FFMA R0, R14, R10, R9 ;  /* 0x0000000a0e007223 */ /* 0x000fca0000000009 */
[----:B------:R-:W-:-:S04]  /*12a0*/  SHF.R.U32.HI R3, RZ, 0x17, R0 ;  /* 0x00000017ff037819 */ /* 0x000fc80000011600 */
[----:B------:R-:W-:-:S04]  /*12b0*/  LOP3.LUT R3, R3, 0xff, RZ, 0xc0, !PT ;  /* 0x000000ff03037812 */ /* 0x000fc800078ec0ff */
[----:B------:R-:W-:-:S04]  /*12c0*/  IADD3 R11, PT, PT, R3, R8, RZ ;  /* 0x00000008030b7210 */ /* 0x000fc80007ffe0ff */
[----:B------:R-:W-:-:S04]  /*12d0*/  IADD3 R3, PT, PT, R11, -0x1, RZ ;  /* 0xffffffff0b037810 */ /* 0x000fc80007ffe0ff */
[----:B------:R-:W-:-:S13]  /*12e0*/  ISETP.GE.U32.AND P0, PT, R3, 0xfe, PT ;  /* 0x000000fe0300780c */ /* 0x000fda0003f06070 */
[----:B------:R-:W-:Y:S05]  /*12f0*/  @!P0 BRA `(.L_x_18) ;  /* 0x0000000000808947 */ /* 0x000fea0003800000 */
[----:B------:R-:W-:-:S13]  /*1300*/  ISETP.GT.AND P0, PT, R11, 0xfe, PT ;  /* 0x000000fe0b00780c */ /* 0x000fda0003f04270 */
[----:B------:R-:W-:Y:S05]  /*1310*/  @P0 BRA `(.L_x_19) ;  /* 0x00000000006c0947 */ /* 0x000fea0003800000 */
[----:B------:R-:W-:-:S13]  /*1320*/  ISETP.GE.AND P0, PT, R11, 0x1, PT ;  /* 0x000000010b00780c */ /* 0x000fda0003f06270 */
[----:B------:R-:W-:Y:S05]  /*1330*/  @P0 BRA `(.L_x_20) ;  /* 0x0000000000980947 */ /* 0x000fea0003800000 */
[----:B------:R-:W-:Y:S02]  /*1340*/  ISETP.GE.AND P0, PT, R11, -0x18, PT ;  /* 0xffffffe80b00780c */ /* 0x000fe40003f06270 */
[----:B------:R-:W-:-:S11]  /*1350*/  LOP3.LUT R0, R0, 0x80000000, RZ, 0xc0, !PT ;  /* 0x8000000000007812 */ /* 0x000fd600078ec0ff */
[----:B------:R-:W-:Y:S05]  /*1360*/  @!P0 BRA `(.L_x_20) ;  /* 0x00000000008c8947 */ /* 0x000fea0003800000 */
[CCC-:B------:R-:W-:Y:S01]  /*1370*/  FFMA.RZ R3, R14.reuse, R10.reuse, R9.reuse ;  /* 0x0000000a0e037223 */ /* 0x1c0fe2000000c009 */
[CCC-:B------:R-:W-:Y:S01]  /*1380*/  FFMA.RM R8, R14.reuse, R10.reuse, R9.reuse ;  /* 0x0000000a0e087223 */ /* 0x1c0fe20000004009 */
[C---:B------:R-:W-:Y:S02]  /*1390*/  ISETP.NE.AND P3, PT, R11.reuse, RZ, PT ;  /* 0x000000ff0b00720c */ /* 0x040fe40003f65270 */
[----:B------:R-:W-:Y:S02]  /*13a0*/  ISETP.NE.AND P1, PT, R11, RZ, PT ;  /* 0x000000ff0b00720c */ /* 0x000fe40003f25270 */
[----:B------:R-:W-:Y:S01]  /*13b0*/  LOP3.LUT R5, R3, 0x7fffff, RZ, 0xc0, !PT ;  /* 0x007fffff03057812 */ /* 0x000fe200078ec0ff */
[----:B------:R-:W-:Y:S01]  /*13c0*/  FFMA.RP R3, R14, R10, R9 ;  /* 0x0000000a0e037223 */ /* 0x000fe20000008009 */
[C---:B------:R-:W-:Y:S01]  /*13d0*/  VIADD R10, R11.reuse, 0x20 ;  /* 0x000000200b0a7836 */ /* 0x040fe20000000000 */
[----:B------:R-:W-:Y:S02]  /*13e0*/  IADD3 R9, PT, PT, -R11, RZ, RZ ;  /* 0x000000ff0b097210 */ /* 0x000fe40007ffe1ff */
[----:B------:R-:W-:-:S02]  /*13f0*/  LOP3.LUT R5, R5, 0x800000, RZ, 0xfc, !PT ;  /* 0x0080000005057812 */ /* 0x000fc400078efcff */
[----:B------:R-:W-:Y:S02]  /*1400*/  FSETP.NEU.FTZ.AND P0, PT, R3, R8, PT ;  /* 0x000000080300720b */ /* 0x000fe40003f1d000 */
[----:B------:R-:W-:Y:S02]  /*1410*/  SHF.L.U32 R10, R5, R10, RZ ;  /* 0x0000000a050a7219 */ /* 0x000fe400000006ff */
[----:B------:R-:W-:Y:S02]  /*1420*/  SEL R8, R9, RZ, P3 ;  /* 0x000000ff09087207 */ /* 0x000fe40001800000 */
[----:B------:R-:W-:Y:S02]  /*1430*/  ISETP.NE.AND P1, PT, R10, RZ, P1 ;  /* 0x000000ff0a00720c */ /* 0x000fe40000f25270 */
[----:B------:R-:W-:Y:S02]  /*1440*/  SHF.R.U32.HI R8, RZ, R8, R5 ;  /* 0x00000008ff087219 */ /* 0x000fe40000011605 */
[----:B------:R-:W-:-:S02]  /*1450*/  PLOP3.LUT P0, PT, P0, P1, PT, 0xf8, 0x8f ;  /* 0x00000000008f781c */ /* 0x000fc40000703f70 */
[----:B------:R-:W-:Y:S02]  /*1460*/  SHF.R.U32.HI R10, RZ, 0x1, R8 ;  /* 0x00000001ff0a7819 */ /* 0x000fe40000011608 */
[----:B------:R-:W-:-:S04]  /*1470*/  SEL R3, RZ, 0x1, !P0 ;  /* 0x00000001ff037807 */ /* 0x000fc80004000000 */
[----:B------:R-:W-:-:S04]  /*1480*/  LOP3.LUT R3, R3, 0x1, R10, 0xf8, !PT ;  /* 0x0000000103037812 */ /* 0x000fc800078ef80a */
[----:B------:R-:W-:-:S04]  /*1490*/  LOP3.LUT R3, R3, R8, RZ, 0xc0, !PT ;  /* 0x0000000803037212 */ /* 0x000fc800078ec0ff */
[----:B------:R-:W-:-:S04]  /*14a0*/  IADD3 R3, PT, PT, R10, R3, RZ ;  /* 0x000000030a037210 */ /* 0x000fc80007ffe0ff */
[----:B------:R-:W-:Y:S01]  /*14b0*/  LOP3.LUT R0, R3, R0, RZ, 0xfc, !PT ;  /* 0x0000000003007212 */ /* 0x000fe200078efcff */
[----:B------:R-:W-:Y:S06]  /*14c0*/  BRA `(.L_x_20) ;  /* 0x0000000000347947 */ /* 0x000fec0003800000 */
.L_x_19:
[----:B------:R-:W-:-:S04]  /*14d0*/  LOP3.LUT R0, R0, 0x80000000, RZ, 0xc0, !PT ;  /* 0x8000000000007812 */ /* 0x000fc800078ec0ff */
[----:B------:R-:W-:Y:S01]  /*14e0*/  LOP3.LUT R0, R0, 0x7f800000, RZ, 0xfc, !PT ;  /* 0x7f80000000007812 */ /* 0x000fe200078efcff */
[----:B------:R-:W-:Y:S06]  /*14f0*/  BRA `(.L_x_20) ;  /* 0x0000000000287947 */ /* 0x000fec0003800000 */
.L_x_18:
[----:B------:R-:W-:Y:S01]  /*1500*/  IMAD R0, R8, 0x800000, R0 ;  /* 0x0080000008007824 */ /* 0x000fe200078e0200 */
[----:B------:R-:W-:Y:S06]  /*1510*/  BRA `(.L_x_20) ;  /* 0x0000000000207947 */ /* 0x000fec0003800000 */
.L_x_17:
[----:B------:R-:W-:-:S04]  /*1520*/  LOP3.LUT R0, R3, 0x80000000, R0, 0x48, !PT ;  /* 0x8000000003007812 */ /* 0x000fc800078e4800 */
[----:B------:R-:W-:Y:S01]  /*1530*/  LOP3.LUT R0, R0, 0x7f800000, RZ, 0xfc, !PT ;  /* 0x7f80000000007812 */ /* 0x000fe200078efcff */
[----:B------:R-:W-:Y:S06]  /*1540*/  BRA `(.L_x_20) ;  /* 0x0000000000147947 */ /* 0x000fec0003800000 */
.L_x_16:
[----:B------:R-:W-:Y:S01]  /*1550*/  LOP3.LUT R0, R3, 0x80000000, R0, 0x48, !PT ;  /* 0x8000000003007812 */ /* 0x000fe200078e4800 */
[----:B------:R-:W-:Y:S06]  /*1560*/  BRA `(.L_x_20) ;  /* 0x00000000000c7947 */ /* 0x000fec0003800000 */
.L_x_15:
[----:B------:R-:W0:Y:S01]  /*1570*/  MUFU.RSQ R0, -QNAN ;  /* 0xffc0000000007908 */ /* 0x000e220000001400 */
[----:B------:R-:W-:Y:S05]  /*1580*/  BRA `(.L_x_20) ;  /* 0x0000000000047947 */ /* 0x000fea0003800000 */
.L_x_14:
[----:B------:R-:W-:-:S07]  /*1590*/  FADD.FTZ R0, R0, R3 ;  /* 0x0000000300007221 */ /* 0x000fce0000010000 */
.L_x_20:
[----:B------:R-:W-:Y:S01]  /*15a0*/  HFMA2 R5, -RZ, RZ, 0, 0 ;  /* 0x00000000ff057431 */ /* 0x000fe200000001ff */
[----:B0-----:R-:W-:-:S03]  /*15b0*/  MOV R3, R0 ;  /* 0x0000000000037202 */ /* 0x001fc60000000f00 */
[----:B------:R-:W-:Y:S05]  /*15c0*/  RET.REL.NODEC R4 `(_Z7computefffffffffffffffffffff) ;  /* 0xffffffe8048c7950 */ /* 0x000fea0003c3ffff */
.L_x_21:
[----:B------:R-:W-:-:S00]  /*15d0*/  BRA `(.L_x_21) ;  /* 0xfffffffc00fc7947 */ /* 0x000fc0000383ffff */
[----:B------:R-:W-:-:S00]  /*15e0*/  NOP ;  /* 0x0000000000007918 */ /* 0x000fc00000000000 */
        /* <DEDUP_REMOVED lines=9> */
.L_x_22:


//--------------------- .nv.global.init           --------------------------
	.section	.nv.global.init,"aw",@progbits
.nv.global.init:
	.type		$str,@object
	.size		$str,(.L_0 - $str)
$str:
        /*0000*/ 	.byte	0x25, 0x2e, 0x31, 0x37, 0x67, 0x0a, 0x00
.L_0:


//--------------------- .nv.shared.reserved.0     --------------------------
	.section	.nv.shared.reserved.0,"aw",@nobits
	.weak		__nv_reservedSMEM_offset_0_alias
	.size		__nv_reservedSMEM_offset_0_alias, 0, 64
	.other		__nv_reservedSMEM_offset_0_alias,@"STO_CUDA_RESERVED_SHARED STV_DEFAULT"
__nv_reservedSMEM_offset_0_alias:
	.zero		0
	.zero		64


//--------------------- .nv.constant0._Z7computefffffffffffffffffffff --------------------------
	.section	.nv.constant0._Z7computefffffffffffffffffffff,"a",@progbits
	.sectionflags	@""
	.align	4
.nv.constant0._Z7computefffffffffffffffffffff:
	.zero		980


//--------------------- SYMBOLS --------------------------

	.type		.nv.reservedSmem.offset0,@object
	.size		.nv.reservedSmem.offset0,0x4
	.type		vprintf,@function
